//
// Generated by NVIDIA NVVM Compiler
//
// Compiler Build ID: CL-36424714
// Cuda compilation tools, release 13.0, V13.0.88
// Based on NVVM 20.0.0
//

.version 9.0
.target sm_100
.address_size 64

	// .globl	_Z4testPimiiii
.extern .func  (.param .b32 func_retval0) vprintf
(
	.param .b64 vprintf_param_0,
	.param .b64 vprintf_param_1
)
;
// _ZZ3caliiiiiiiPimE4dist has been demoted
// _ZZ3caliiiiiiiPimE8rowBlock has been demoted
// _ZZ3caliiiiiiiPimE8colBlock has been demoted
.global .align 1 .b8 $str[30] = {10, 114, 111, 117, 110, 100, 37, 100, 44, 32, 100, 101, 118, 105, 99, 101, 58, 32, 40, 37, 100, 32, 37, 100, 41, 32, 37, 100, 10};
.global .align 1 .b8 $str$1[4] = {37, 52, 100};
.global .align 1 .b8 $str$2[2] = {10};

.visible .entry _Z4testPimiiii(
	.param .u64 .ptr .align 1 _Z4testPimiiii_param_0,
	.param .u64 _Z4testPimiiii_param_1,
	.param .u32 _Z4testPimiiii_param_2,
	.param .u32 _Z4testPimiiii_param_3,
	.param .u32 _Z4testPimiiii_param_4,
	.param .u32 _Z4testPimiiii_param_5
)
{
	.local .align 16 .b8 	__local_depot0[16];
	.reg .b64 	%SP;
	.reg .b64 	%SPL;
	.reg .pred 	%p<12>;
	.reg .b32 	%r<127>;
	.reg .b64 	%rd<44>;

	mov.u64 	%SPL, __local_depot0;
	cvta.local.u64 	%SP, %SPL;
	ld.param.u64 	%rd10, [_Z4testPimiiii_param_0];
	ld.param.u64 	%rd9, [_Z4testPimiiii_param_1];
	ld.param.u32 	%r17, [_Z4testPimiiii_param_2];
	ld.param.u32 	%r18, [_Z4testPimiiii_param_3];
	ld.param.u32 	%r19, [_Z4testPimiiii_param_4];
	ld.param.u32 	%r20, [_Z4testPimiiii_param_5];
	cvta.to.global.u64 	%rd1, %rd10;
	add.u64 	%rd11, %SP, 0;
	add.u64 	%rd2, %SPL, 0;
	st.local.v4.u32 	[%rd2], {%r20, %r18, %r19, %r17};
	mov.u64 	%rd12, $str;
	cvta.global.u64 	%rd13, %rd12;
	{ // callseq 0, 0
	.param .b64 param0;
	st.param.b64 	[param0], %rd13;
	.param .b64 param1;
	st.param.b64 	[param1], %rd11;
	.param .b32 retval0;
	call.uni (retval0), 
	vprintf, 
	(
	param0, 
	param1
	);
	ld.param.b32 	%r21, [retval0];
	} // callseq 0
	setp.lt.s32 	%p1, %r17, 1;
	@%p1 bra 	$L__BB0_16;
	and.b32  	%r1, %r17, 15;
	add.s32 	%r2, %r1, -1;
	and.b32  	%r3, %r17, 7;
	add.s32 	%r4, %r3, -1;
	and.b32  	%r5, %r17, 2147483632;
	and.b32  	%r6, %r17, 3;
	neg.s32 	%r7, %r5;
	mov.b32 	%r122, 0;
	mov.u64 	%rd39, $str$2;
	mov.u64 	%rd30, $str$1;
$L__BB0_2:
	setp.lt.u32 	%p2, %r17, 16;
	cvt.u64.u32 	%rd14, %r122;
	mul.lo.s64 	%rd3, %rd9, %rd14;
	mov.b32 	%r125, 0;
	@%p2 bra 	$L__BB0_5;
	add.s64 	%rd15, %rd1, %rd3;
	add.s64 	%rd43, %rd15, 32;
	mov.u32 	%r123, %r7;
$L__BB0_4:
	.pragma "nounroll";
	ld.global.u32 	%r25, [%rd43+-32];
	st.local.u32 	[%rd2], %r25;
	mov.u64 	%rd16, $str$1;
	cvta.global.u64 	%rd17, %rd16;
	add.u64 	%rd18, %SP, 0;
	{ // callseq 1, 0
	.param .b64 param0;
	st.param.b64 	[param0], %rd17;
	.param .b64 param1;
	st.param.b64 	[param1], %rd18;
	.param .b32 retval0;
	call.uni (retval0), 
	vprintf, 
	(
	param0, 
	param1
	);
	ld.param.b32 	%r26, [retval0];
	} // callseq 1
	ld.global.u32 	%r28, [%rd43+-28];
	st.local.u32 	[%rd2], %r28;
	{ // callseq 2, 0
	.param .b64 param0;
	st.param.b64 	[param0], %rd17;
	.param .b64 param1;
	st.param.b64 	[param1], %rd18;
	.param .b32 retval0;
	call.uni (retval0), 
	vprintf, 
	(
	param0, 
	param1
	);
	ld.param.b32 	%r29, [retval0];
	} // callseq 2
	ld.global.u32 	%r31, [%rd43+-24];
	st.local.u32 	[%rd2], %r31;
	{ // callseq 3, 0
	.param .b64 param0;
	st.param.b64 	[param0], %rd17;
	.param .b64 param1;
	st.param.b64 	[param1], %rd18;
	.param .b32 retval0;
	call.uni (retval0), 
	vprintf, 
	(
	param0, 
	param1
	);
	ld.param.b32 	%r32, [retval0];
	} // callseq 3
	ld.global.u32 	%r34, [%rd43+-20];
	st.local.u32 	[%rd2], %r34;
	{ // callseq 4, 0
	.param .b64 param0;
	st.param.b64 	[param0], %rd17;
	.param .b64 param1;
	st.param.b64 	[param1], %rd18;
	.param .b32 retval0;
	call.uni (retval0), 
	vprintf, 
	(
	param0, 
	param1
	);
	ld.param.b32 	%r35, [retval0];
	} // callseq 4
	ld.global.u32 	%r37, [%rd43+-16];
	st.local.u32 	[%rd2], %r37;
	{ // callseq 5, 0
	.param .b64 param0;
	st.param.b64 	[param0], %rd17;
	.param .b64 param1;
	st.param.b64 	[param1], %rd18;
	.param .b32 retval0;
	call.uni (retval0), 
	vprintf, 
	(
	param0, 
	param1
	);
	ld.param.b32 	%r38, [retval0];
	} // callseq 5
	ld.global.u32 	%r40, [%rd43+-12];
	st.local.u32 	[%rd2], %r40;
	{ // callseq 6, 0
	.param .b64 param0;
	st.param.b64 	[param0], %rd17;
	.param .b64 param1;
	st.param.b64 	[param1], %rd18;
	.param .b32 retval0;
	call.uni (retval0), 
	vprintf, 
	(
	param0, 
	param1
	);
	ld.param.b32 	%r41, [retval0];
	} // callseq 6
	ld.global.u32 	%r43, [%rd43+-8];
	st.local.u32 	[%rd2], %r43;
	{ // callseq 7, 0
	.param .b64 param0;
	st.param.b64 	[param0], %rd17;
	.param .b64 param1;
	st.param.b64 	[param1], %rd18;
	.param .b32 retval0;
	call.uni (retval0), 
	vprintf, 
	(
	param0, 
	param1
	);
	ld.param.b32 	%r44, [retval0];
	} // callseq 7
	ld.global.u32 	%r46, [%rd43+-4];
	st.local.u32 	[%rd2], %r46;
	{ // callseq 8, 0
	.param .b64 param0;
	st.param.b64 	[param0], %rd17;
	.param .b64 param1;
	st.param.b64 	[param1], %rd18;
	.param .b32 retval0;
	call.uni (retval0), 
	vprintf, 
	(
	param0, 
	param1
	);
	ld.param.b32 	%r47, [retval0];
	} // callseq 8
	ld.global.u32 	%r49, [%rd43];
	st.local.u32 	[%rd2], %r49;
	{ // callseq 9, 0
	.param .b64 param0;
	st.param.b64 	[param0], %rd17;
	.param .b64 param1;
	st.param.b64 	[param1], %rd18;
	.param .b32 retval0;
	call.uni (retval0), 
	vprintf, 
	(
	param0, 
	param1
	);
	ld.param.b32 	%r50, [retval0];
	} // callseq 9
	ld.global.u32 	%r52, [%rd43+4];
	st.local.u32 	[%rd2], %r52;
	{ // callseq 10, 0
	.param .b64 param0;
	st.param.b64 	[param0], %rd17;
	.param .b64 param1;
	st.param.b64 	[param1], %rd18;
	.param .b32 retval0;
	call.uni (retval0), 
	vprintf, 
	(
	param0, 
	param1
	);
	ld.param.b32 	%r53, [retval0];
	} // callseq 10
	ld.global.u32 	%r55, [%rd43+8];
	st.local.u32 	[%rd2], %r55;
	{ // callseq 11, 0
	.param .b64 param0;
	st.param.b64 	[param0], %rd17;
	.param .b64 param1;
	st.param.b64 	[param1], %rd18;
	.param .b32 retval0;
	call.uni (retval0), 
	vprintf, 
	(
	param0, 
	param1
	);
	ld.param.b32 	%r56, [retval0];
	} // callseq 11
	ld.global.u32 	%r58, [%rd43+12];
	st.local.u32 	[%rd2], %r58;
	{ // callseq 12, 0
	.param .b64 param0;
	st.param.b64 	[param0], %rd17;
	.param .b64 param1;
	st.param.b64 	[param1], %rd18;
	.param .b32 retval0;
	call.uni (retval0), 
	vprintf, 
	(
	param0, 
	param1
	);
	ld.param.b32 	%r59, [retval0];
	} // callseq 12
	ld.global.u32 	%r61, [%rd43+16];
	st.local.u32 	[%rd2], %r61;
	{ // callseq 13, 0
	.param .b64 param0;
	st.param.b64 	[param0], %rd17;
	.param .b64 param1;
	st.param.b64 	[param1], %rd18;
	.param .b32 retval0;
	call.uni (retval0), 
	vprintf, 
	(
	param0, 
	param1
	);
	ld.param.b32 	%r62, [retval0];
	} // callseq 13
	ld.global.u32 	%r64, [%rd43+20];
	st.local.u32 	[%rd2], %r64;
	{ // callseq 14, 0
	.param .b64 param0;
	st.param.b64 	[param0], %rd17;
	.param .b64 param1;
	st.param.b64 	[param1], %rd18;
	.param .b32 retval0;
	call.uni (retval0), 
	vprintf, 
	(
	param0, 
	param1
	);
	ld.param.b32 	%r65, [retval0];
	} // callseq 14
	ld.global.u32 	%r67, [%rd43+24];
	st.local.u32 	[%rd2], %r67;
	{ // callseq 15, 0
	.param .b64 param0;
	st.param.b64 	[param0], %rd17;
	.param .b64 param1;
	st.param.b64 	[param1], %rd18;
	.param .b32 retval0;
	call.uni (retval0), 
	vprintf, 
	(
	param0, 
	param1
	);
	ld.param.b32 	%r68, [retval0];
	} // callseq 15
	ld.global.u32 	%r70, [%rd43+28];
	st.local.u32 	[%rd2], %r70;
	{ // callseq 16, 0
	.param .b64 param0;
	st.param.b64 	[param0], %rd17;
	.param .b64 param1;
	st.param.b64 	[param1], %rd18;
	.param .b32 retval0;
	call.uni (retval0), 
	vprintf, 
	(
	param0, 
	param1
	);
	ld.param.b32 	%r71, [retval0];
	} // callseq 16
	add.s32 	%r123, %r123, 16;
	add.s64 	%rd43, %rd43, 64;
	setp.ne.s32 	%p3, %r123, 0;
	mov.u32 	%r125, %r5;
	@%p3 bra 	$L__BB0_4;
$L__BB0_5:
	setp.eq.s32 	%p4, %r1, 0;
	@%p4 bra 	$L__BB0_15;
	add.s64 	%rd7, %rd1, %rd3;
	setp.lt.u32 	%p5, %r2, 7;
	@%p5 bra 	$L__BB0_8;
	mul.wide.u32 	%rd19, %r125, 4;
	add.s64 	%rd20, %rd7, %rd19;
	ld.global.u32 	%r73, [%rd20];
	st.local.u32 	[%rd2], %r73;
	mov.u64 	%rd21, $str$1;
	cvta.global.u64 	%rd22, %rd21;
	add.u64 	%rd23, %SP, 0;
	{ // callseq 17, 0
	.param .b64 param0;
	st.param.b64 	[param0], %rd22;
	.param .b64 param1;
	st.param.b64 	[param1], %rd23;
	.param .b32 retval0;
	call.uni (retval0), 
	vprintf, 
	(
	param0, 
	param1
	);
	ld.param.b32 	%r74, [retval0];
	} // callseq 17
	ld.global.u32 	%r76, [%rd20+4];
	st.local.u32 	[%rd2], %r76;
	{ // callseq 18, 0
	.param .b64 param0;
	st.param.b64 	[param0], %rd22;
	.param .b64 param1;
	st.param.b64 	[param1], %rd23;
	.param .b32 retval0;
	call.uni (retval0), 
	vprintf, 
	(
	param0, 
	param1
	);
	ld.param.b32 	%r77, [retval0];
	} // callseq 18
	ld.global.u32 	%r79, [%rd20+8];
	st.local.u32 	[%rd2], %r79;
	{ // callseq 19, 0
	.param .b64 param0;
	st.param.b64 	[param0], %rd22;
	.param .b64 param1;
	st.param.b64 	[param1], %rd23;
	.param .b32 retval0;
	call.uni (retval0), 
	vprintf, 
	(
	param0, 
	param1
	);
	ld.param.b32 	%r80, [retval0];
	} // callseq 19
	ld.global.u32 	%r82, [%rd20+12];
	st.local.u32 	[%rd2], %r82;
	{ // callseq 20, 0
	.param .b64 param0;
	st.param.b64 	[param0], %rd22;
	.param .b64 param1;
	st.param.b64 	[param1], %rd23;
	.param .b32 retval0;
	call.uni (retval0), 
	vprintf, 
	(
	param0, 
	param1
	);
	ld.param.b32 	%r83, [retval0];
	} // callseq 20
	ld.global.u32 	%r85, [%rd20+16];
	st.local.u32 	[%rd2], %r85;
	{ // callseq 21, 0
	.param .b64 param0;
	st.param.b64 	[param0], %rd22;
	.param .b64 param1;
	st.param.b64 	[param1], %rd23;
	.param .b32 retval0;
	call.uni (retval0), 
	vprintf, 
	(
	param0, 
	param1
	);
	ld.param.b32 	%r86, [retval0];
	} // callseq 21
	ld.global.u32 	%r88, [%rd20+20];
	st.local.u32 	[%rd2], %r88;
	{ // callseq 22, 0
	.param .b64 param0;
	st.param.b64 	[param0], %rd22;
	.param .b64 param1;
	st.param.b64 	[param1], %rd23;
	.param .b32 retval0;
	call.uni (retval0), 
	vprintf, 
	(
	param0, 
	param1
	);
	ld.param.b32 	%r89, [retval0];
	} // callseq 22
	ld.global.u32 	%r91, [%rd20+24];
	st.local.u32 	[%rd2], %r91;
	{ // callseq 23, 0
	.param .b64 param0;
	st.param.b64 	[param0], %rd22;
	.param .b64 param1;
	st.param.b64 	[param1], %rd23;
	.param .b32 retval0;
	call.uni (retval0), 
	vprintf, 
	(
	param0, 
	param1
	);
	ld.param.b32 	%r92, [retval0];
	} // callseq 23
	ld.global.u32 	%r94, [%rd20+28];
	st.local.u32 	[%rd2], %r94;
	{ // callseq 24, 0
	.param .b64 param0;
	st.param.b64 	[param0], %rd22;
	.param .b64 param1;
	st.param.b64 	[param1], %rd23;
	.param .b32 retval0;
	call.uni (retval0), 
	vprintf, 
	(
	param0, 
	param1
	);
	ld.param.b32 	%r95, [retval0];
	} // callseq 24
	add.s32 	%r125, %r125, 8;
$L__BB0_8:
	setp.eq.s32 	%p6, %r3, 0;
	@%p6 bra 	$L__BB0_15;
	setp.lt.u32 	%p7, %r4, 3;
	@%p7 bra 	$L__BB0_11;
	mul.wide.u32 	%rd24, %r125, 4;
	add.s64 	%rd25, %rd7, %rd24;
	ld.global.u32 	%r97, [%rd25];
	st.local.u32 	[%rd2], %r97;
	mov.u64 	%rd26, $str$1;
	cvta.global.u64 	%rd27, %rd26;
	add.u64 	%rd28, %SP, 0;
	{ // callseq 25, 0
	.param .b64 param0;
	st.param.b64 	[param0], %rd27;
	.param .b64 param1;
	st.param.b64 	[param1], %rd28;
	.param .b32 retval0;
	call.uni (retval0), 
	vprintf, 
	(
	param0, 
	param1
	);
	ld.param.b32 	%r98, [retval0];
	} // callseq 25
	ld.global.u32 	%r100, [%rd25+4];
	st.local.u32 	[%rd2], %r100;
	{ // callseq 26, 0
	.param .b64 param0;
	st.param.b64 	[param0], %rd27;
	.param .b64 param1;
	st.param.b64 	[param1], %rd28;
	.param .b32 retval0;
	call.uni (retval0), 
	vprintf, 
	(
	param0, 
	param1
	);
	ld.param.b32 	%r101, [retval0];
	} // callseq 26
	ld.global.u32 	%r103, [%rd25+8];
	st.local.u32 	[%rd2], %r103;
	{ // callseq 27, 0
	.param .b64 param0;
	st.param.b64 	[param0], %rd27;
	.param .b64 param1;
	st.param.b64 	[param1], %rd28;
	.param .b32 retval0;
	call.uni (retval0), 
	vprintf, 
	(
	param0, 
	param1
	);
	ld.param.b32 	%r104, [retval0];
	} // callseq 27
	ld.global.u32 	%r106, [%rd25+12];
	st.local.u32 	[%rd2], %r106;
	{ // callseq 28, 0
	.param .b64 param0;
	st.param.b64 	[param0], %rd27;
	.param .b64 param1;
	st.param.b64 	[param1], %rd28;
	.param .b32 retval0;
	call.uni (retval0), 
	vprintf, 
	(
	param0, 
	param1
	);
	ld.param.b32 	%r107, [retval0];
	} // callseq 28
	add.s32 	%r125, %r125, 4;
$L__BB0_11:
	setp.eq.s32 	%p8, %r6, 0;
	@%p8 bra 	$L__BB0_15;
	setp.eq.s32 	%p9, %r6, 1;
	mul.wide.u32 	%rd29, %r125, 4;
	add.s64 	%rd8, %rd7, %rd29;
	ld.global.u32 	%r109, [%rd8];
	st.local.u32 	[%rd2], %r109;
	cvta.global.u64 	%rd31, %rd30;
	add.u64 	%rd32, %SP, 0;
	{ // callseq 29, 0
	.param .b64 param0;
	st.param.b64 	[param0], %rd31;
	.param .b64 param1;
	st.param.b64 	[param1], %rd32;
	.param .b32 retval0;
	call.uni (retval0), 
	vprintf, 
	(
	param0, 
	param1
	);
	ld.param.b32 	%r110, [retval0];
	} // callseq 29
	@%p9 bra 	$L__BB0_15;
	setp.eq.s32 	%p10, %r6, 2;
	ld.global.u32 	%r112, [%rd8+4];
	st.local.u32 	[%rd2], %r112;
	mov.u64 	%rd33, $str$1;
	cvta.global.u64 	%rd34, %rd33;
	{ // callseq 30, 0
	.param .b64 param0;
	st.param.b64 	[param0], %rd34;
	.param .b64 param1;
	st.param.b64 	[param1], %rd32;
	.param .b32 retval0;
	call.uni (retval0), 
	vprintf, 
	(
	param0, 
	param1
	);
	ld.param.b32 	%r113, [retval0];
	} // callseq 30
	@%p10 bra 	$L__BB0_15;
	ld.global.u32 	%r115, [%rd8+8];
	st.local.u32 	[%rd2], %r115;
	cvta.global.u64 	%rd37, %rd33;
	{ // callseq 31, 0
	.param .b64 param0;
	st.param.b64 	[param0], %rd37;
	.param .b64 param1;
	st.param.b64 	[param1], %rd32;
	.param .b32 retval0;
	call.uni (retval0), 
	vprintf, 
	(
	param0, 
	param1
	);
	ld.param.b32 	%r116, [retval0];
	} // callseq 31
$L__BB0_15:
	cvta.global.u64 	%rd40, %rd39;
	{ // callseq 32, 0
	.param .b64 param0;
	st.param.b64 	[param0], %rd40;
	.param .b64 param1;
	st.param.b64 	[param1], 0;
	.param .b32 retval0;
	call.uni (retval0), 
	vprintf, 
	(
	param0, 
	param1
	);
	ld.param.b32 	%r118, [retval0];
	} // callseq 32
	add.s32 	%r122, %r122, 1;
	setp.ne.s32 	%p11, %r122, %r17;
	@%p11 bra 	$L__BB0_2;
$L__BB0_16:
	mov.u64 	%rd41, $str$2;
	cvta.global.u64 	%rd42, %rd41;
	{ // callseq 33, 0
	.param .b64 param0;
	st.param.b64 	[param0], %rd42;
	.param .b64 param1;
	st.param.b64 	[param1], 0;
	.param .b32 retval0;
	call.uni (retval0), 
	vprintf, 
	(
	param0, 
	param1
	);
	ld.param.b32 	%r120, [retval0];
	} // callseq 33
	ret;

}
	// .globl	_Z3caliiiiiiiPim
.visible .entry _Z3caliiiiiiiPim(
	.param .u32 _Z3caliiiiiiiPim_param_0,
	.param .u32 _Z3caliiiiiiiPim_param_1,
	.param .u32 _Z3caliiiiiiiPim_param_2,
	.param .u32 _Z3caliiiiiiiPim_param_3,
	.param .u32 _Z3caliiiiiiiPim_param_4,
	.param .u32 _Z3caliiiiiiiPim_param_5,
	.param .u32 _Z3caliiiiiiiPim_param_6,
	.param .u64 .ptr .align 1 _Z3caliiiiiiiPim_param_7,
	.param .u64 _Z3caliiiiiiiPim_param_8
)
{
	.reg .pred 	%p<42>;
	.reg .b32 	%r<118>;
	.reg .b64 	%rd<14>;
	// demoted variable
	.shared .align 4 .b8 _ZZ3caliiiiiiiPimE4dist[4096];
	// demoted variable
	.shared .align 4 .b8 _ZZ3caliiiiiiiPimE8rowBlock[4096];
	// demoted variable
	.shared .align 4 .b8 _ZZ3caliiiiiiiPimE8colBlock[4096];
	ld.param.u32 	%r40, [_Z3caliiiiiiiPim_param_0];
	ld.param.u32 	%r41, [_Z3caliiiiiiiPim_param_1];
	ld.param.u32 	%r44, [_Z3caliiiiiiiPim_param_2];
	ld.param.u32 	%r45, [_Z3caliiiiiiiPim_param_3];
	ld.param.u32 	%r46, [_Z3caliiiiiiiPim_param_4];
	ld.param.u32 	%r42, [_Z3caliiiiiiiPim_param_5];
	ld.param.u32 	%r47, [_Z3caliiiiiiiPim_param_6];
	ld.param.u64 	%rd5, [_Z3caliiiiiiiPim_param_7];
	ld.param.u64 	%rd4, [_Z3caliiiiiiiPim_param_8];
	cvta.to.global.u64 	%rd1, %rd5;
	mov.u32 	%r48, %ctaid.x;
	mov.u32 	%r49, %ntid.x;
	mov.u32 	%r1, %tid.x;
	mad.lo.s32 	%r50, %r48, %r49, %r1;
	mov.u32 	%r52, %ctaid.y;
	mov.u32 	%r53, %ntid.y;
	mov.u32 	%r2, %tid.y;
	mad.lo.s32 	%r3, %r52, %r53, %r2;
	mad.lo.s32 	%r4, %r44, %r40, %r50;
	mad.lo.s32 	%r54, %r45, %r40, %r3;
	max.s32 	%r55, %r4, %r54;
	setp.ge.s32 	%p6, %r55, %r47;
	mul.lo.s32 	%r56, %r46, %r40;
	setp.ge.s32 	%p7, %r50, %r56;
	mov.pred 	%p41, -1;
	or.pred  	%p8, %p6, %p7;
	@%p8 bra 	$L__BB1_2;
	mul.lo.s32 	%r58, %r42, %r40;
	setp.ge.s32 	%p41, %r3, %r58;
$L__BB1_2:
	mul.lo.s32 	%r6, %r41, %r40;
	add.s32 	%r7, %r6, %r40;
	cvt.s64.s32 	%rd6, %r54;
	mad.lo.s64 	%rd2, %rd4, %rd6, %rd1;
	mul.wide.s32 	%rd7, %r4, 4;
	add.s64 	%rd3, %rd2, %rd7;
	shl.b32 	%r59, %r2, 7;
	mov.u32 	%r60, _ZZ3caliiiiiiiPimE4dist;
	add.s32 	%r61, %r60, %r59;
	shl.b32 	%r62, %r1, 2;
	add.s32 	%r8, %r61, %r62;
	@%p41 bra 	$L__BB1_4;
	ld.global.u32 	%r63, [%rd3];
	st.shared.u32 	[%r8], %r63;
$L__BB1_4:
	setp.ge.s32 	%p9, %r54, %r47;
	add.s32 	%r9, %r6, %r1;
	min.s32 	%r64, %r7, %r47;
	setp.le.s32 	%p10, %r64, %r9;
	mov.u32 	%r66, _ZZ3caliiiiiiiPimE8rowBlock;
	add.s32 	%r67, %r66, %r59;
	add.s32 	%r10, %r67, %r62;
	or.pred  	%p11, %p10, %p9;
	@%p11 bra 	$L__BB1_6;
	mul.wide.s32 	%rd8, %r9, 4;
	add.s64 	%rd9, %rd2, %rd8;
	ld.global.u32 	%r69, [%rd9];
	st.shared.u32 	[%r10], %r69;
$L__BB1_6:
	setp.ge.s32 	%p12, %r4, %r47;
	add.s32 	%r11, %r6, %r2;
	setp.le.s32 	%p13, %r64, %r11;
	mov.u32 	%r72, _ZZ3caliiiiiiiPimE8colBlock;
	add.s32 	%r73, %r72, %r59;
	add.s32 	%r12, %r73, %r62;
	or.pred  	%p14, %p12, %p13;
	@%p14 bra 	$L__BB1_8;
	cvt.s64.s32 	%rd10, %r11;
	mad.lo.s64 	%rd11, %rd4, %rd10, %rd1;
	add.s64 	%rd13, %rd11, %rd7;
	ld.global.u32 	%r75, [%rd13];
	st.shared.u32 	[%r12], %r75;
$L__BB1_8:
	bar.sync 	0;
	setp.lt.s32 	%p15, %r40, 1;
	setp.ge.s32 	%p16, %r6, %r47;
	or.pred  	%p17, %p15, %p16;
	@%p17 bra 	$L__BB1_45;
	setp.ge.s32 	%p18, %r4, %r6;
	setp.lt.s32 	%p19, %r4, %r7;
	and.pred  	%p3, %p18, %p19;
	setp.ge.s32 	%p20, %r54, %r6;
	setp.lt.s32 	%p21, %r54, %r7;
	and.pred  	%p4, %p20, %p21;
	not.b32 	%r77, %r6;
	add.s32 	%r78, %r47, %r77;
	add.s32 	%r79, %r40, -1;
	min.u32 	%r80, %r78, %r79;
	add.s32 	%r13, %r80, 1;
	and.b32  	%r14, %r13, 3;
	setp.lt.u32 	%p22, %r80, 3;
	mov.b32 	%r114, 0;
	@%p22 bra 	$L__BB1_36;
	and.b32  	%r114, %r13, -4;
	neg.s32 	%r113, %r114;
	add.s32 	%r83, %r59, %r66;
	add.s32 	%r112, %r83, 8;
	add.s32 	%r86, %r62, %r72;
	add.s32 	%r111, %r86, 256;
	not.pred 	%p33, %p3;
	not.pred 	%p34, %p4;
$L__BB1_11:
	@%p41 bra 	$L__BB1_17;
	ld.shared.u32 	%r87, [%r112+-8];
	ld.shared.u32 	%r88, [%r111+-256];
	add.s32 	%r22, %r88, %r87;
	ld.shared.u32 	%r89, [%r8];
	setp.ge.s32 	%p23, %r22, %r89;
	@%p23 bra 	$L__BB1_17;
	st.shared.u32 	[%r8], %r22;
	@%p33 bra 	$L__BB1_15;
	st.shared.u32 	[%r10], %r22;
$L__BB1_15:
	@%p34 bra 	$L__BB1_17;
	st.shared.u32 	[%r12], %r22;
$L__BB1_17:
	bar.sync 	0;
	@%p41 bra 	$L__BB1_23;
	ld.shared.u32 	%r90, [%r112+-4];
	ld.shared.u32 	%r91, [%r111+-128];
	add.s32 	%r23, %r91, %r90;
	ld.shared.u32 	%r92, [%r8];
	setp.ge.s32 	%p26, %r23, %r92;
	@%p26 bra 	$L__BB1_23;
	st.shared.u32 	[%r8], %r23;
	@%p33 bra 	$L__BB1_21;
	st.shared.u32 	[%r10], %r23;
$L__BB1_21:
	@%p34 bra 	$L__BB1_23;
	st.shared.u32 	[%r12], %r23;
$L__BB1_23:
	bar.sync 	0;
	@%p41 bra 	$L__BB1_29;
	ld.shared.u32 	%r93, [%r112];
	ld.shared.u32 	%r94, [%r111];
	add.s32 	%r24, %r94, %r93;
	ld.shared.u32 	%r95, [%r8];
	setp.ge.s32 	%p29, %r24, %r95;
	@%p29 bra 	$L__BB1_29;
	st.shared.u32 	[%r8], %r24;
	@%p33 bra 	$L__BB1_27;
	st.shared.u32 	[%r10], %r24;
$L__BB1_27:
	@%p34 bra 	$L__BB1_29;
	st.shared.u32 	[%r12], %r24;
$L__BB1_29:
	bar.sync 	0;
	@%p41 bra 	$L__BB1_35;
	ld.shared.u32 	%r96, [%r112+4];
	ld.shared.u32 	%r97, [%r111+128];
	add.s32 	%r25, %r97, %r96;
	ld.shared.u32 	%r98, [%r8];
	setp.ge.s32 	%p32, %r25, %r98;
	@%p32 bra 	$L__BB1_35;
	st.shared.u32 	[%r8], %r25;
	@%p33 bra 	$L__BB1_33;
	st.shared.u32 	[%r10], %r25;
$L__BB1_33:
	@%p34 bra 	$L__BB1_35;
	st.shared.u32 	[%r12], %r25;
$L__BB1_35:
	bar.sync 	0;
	add.s32 	%r113, %r113, 4;
	add.s32 	%r112, %r112, 16;
	add.s32 	%r111, %r111, 512;
	setp.ne.s32 	%p35, %r113, 0;
	@%p35 bra 	$L__BB1_11;
$L__BB1_36:
	setp.eq.s32 	%p36, %r14, 0;
	@%p36 bra 	$L__BB1_45;
	shl.b32 	%r99, %r114, 7;
	add.s32 	%r101, %r99, %r62;
	add.s32 	%r117, %r72, %r101;
	shl.b32 	%r104, %r114, 2;
	add.s32 	%r105, %r59, %r104;
	add.s32 	%r116, %r66, %r105;
	neg.s32 	%r115, %r14;
	not.pred 	%p38, %p3;
	not.pred 	%p39, %p4;
$L__BB1_38:
	.pragma "nounroll";
	@%p41 bra 	$L__BB1_44;
	ld.shared.u32 	%r107, [%r116];
	ld.shared.u32 	%r108, [%r117];
	add.s32 	%r36, %r108, %r107;
	ld.shared.u32 	%r109, [%r8];
	setp.ge.s32 	%p37, %r36, %r109;
	@%p37 bra 	$L__BB1_44;
	st.shared.u32 	[%r8], %r36;
	@%p38 bra 	$L__BB1_42;
	st.shared.u32 	[%r10], %r36;
$L__BB1_42:
	@%p39 bra 	$L__BB1_44;
	st.shared.u32 	[%r12], %r36;
$L__BB1_44:
	bar.sync 	0;
	add.s32 	%r117, %r117, 128;
	add.s32 	%r116, %r116, 4;
	add.s32 	%r115, %r115, 1;
	setp.ne.s32 	%p40, %r115, 0;
	@%p40 bra 	$L__BB1_38;
$L__BB1_45:
	@%p41 bra 	$L__BB1_47;
	ld.shared.u32 	%r110, [%r8];
	st.global.u32 	[%rd3], %r110;
$L__BB1_47:
	ret;

}


// ===== COMPILED SASS (sm_100) =====

	.target	sm_100

	.elftype	@"ET_EXEC"


//--------------------- .note.nv.tkinfo           --------------------------
	.section	.note.nv.tkinfo,"",@"SHT_NOTE"
	.sectionflags	@"SHF_NOTE_NV_TKINFO"
	.tkinfo
        /*0018*/ 	.word	0x00000002
        /*0030*/ 	.string	""
        /*0030*/ 	.string	"ptxas"
        /*0030*/ 	.string	"Cuda compilation tools, release 13.0, V13.0.88"
        /*0030*/ 	.string	"Build cuda_13.0.r13.0/compiler.36424714_0"
        /*0030*/ 	.string	"-arch sm_100 -m 64 "



//--------------------- .note.nv.cuinfo           --------------------------
	.section	.note.nv.cuinfo,"",@"SHT_NOTE"
	.sectionflags	@"SHF_NOTE_NV_CUINFO"
        /*0018*/ 	.short	0x0002
        /*001a*/ 	.short	0x0064
        /*001c*/ 	.short	0x0082
	.zero		2


//--------------------- .nv.info                  --------------------------
	.section	.nv.info,"",@"SHT_CUDA_INFO"
	.align	4


	//----- nvinfo : EIATTR_REGCOUNT
	.align		4
        /*0000*/ 	.byte	0x04, 0x2f
        /*0002*/ 	.short	(.L_4 - .L_3)
	.align		4
.L_3:
        /*0004*/ 	.word	index@(_Z4testPimiiii)
        /*0008*/ 	.word	0x00000022


	//----- nvinfo : EIATTR_FRAME_SIZE
	.align		4
.L_4:
        /*000c*/ 	.byte	0x04, 0x11
        /*000e*/ 	.short	(.L_6 - .L_5)
	.align		4
.L_5:
        /*0010*/ 	.word	index@(_Z4testPimiiii)
        /*0014*/ 	.word	0x00000010


	//----- nvinfo : EIATTR_REGCOUNT
	.align		4
.L_6:
        /*0018*/ 	.byte	0x04, 0x2f
        /*001a*/ 	.short	(.L_8 - .L_7)
	.align		4
.L_7:
        /*001c*/ 	.word	index@(_Z3caliiiiiiiPim)
        /*0020*/ 	.word	0x0000001a


	//----- nvinfo : EIATTR_FRAME_SIZE
	.align		4
.L_8:
        /*0024*/ 	.byte	0x04, 0x11
        /*0026*/ 	.short	(.L_10 - .L_9)
	.align		4
.L_9:
        /*0028*/ 	.word	index@(_Z3caliiiiiiiPim)
        /*002c*/ 	.word	0x00000000


	//----- nvinfo : EIATTR_MIN_STACK_SIZE
	.align		4
.L_10:
        /*0030*/ 	.byte	0x04, 0x12
        /*0032*/ 	.short	(.L_12 - .L_11)
	.align		4
.L_11:
        /*0034*/ 	.word	index@(_Z3caliiiiiiiPim)
        /*0038*/ 	.word	0x00000000


	//----- nvinfo : EIATTR_MIN_STACK_SIZE
	.align		4
.L_12:
        /*003c*/ 	.byte	0x04, 0x12
        /*003e*/ 	.short	(.L_14 - .L_13)
	.align		4
.L_13:
        /*0040*/ 	.word	index@(_Z4testPimiiii)
        /*0044*/ 	.word	0x00000010
.L_14:


//--------------------- .nv.compat                --------------------------
	.section	.nv.compat,"",@"SHT_CUDA_COMPAT_INFO"
	.align	4
        /*0000*/ 	.byte	0x02, 0x09, 0x00, 0x00, 0x02, 0x02, 0x01, 0x00, 0x02, 0x05, 0x05, 0x00, 0x03, 0x07, 0x01, 0x01
        /*0010*/ 	.byte	0x02, 0x03, 0x00, 0x00, 0x02, 0x06, 0x01, 0x00, 0x04, 0x0b, 0x08, 0x00, 0x09, 0x00, 0x00, 0x00
        /*0020*/ 	.byte	0x00, 0x00, 0x00, 0x00


//--------------------- .nv.info._Z3caliiiiiiiPim --------------------------
	.section	.nv.info._Z3caliiiiiiiPim,"",@"SHT_CUDA_INFO"
	.sectionflags	@""
	.align	4


	//----- nvinfo : EIATTR_CUDA_API_VERSION
	.align		4
        /*0000*/ 	.byte	0x04, 0x37
        /*0002*/ 	.short	(.L_16 - .L_15)
.L_15:
        /*0004*/ 	.word	0x00000082


	//----- nvinfo : EIATTR_KPARAM_INFO
	.align		4
.L_16:
        /*0008*/ 	.byte	0x04, 0x17
        /*000a*/ 	.short	(.L_18 - .L_17)
.L_17:
        /*000c*/ 	.word	0x00000000
        /*0010*/ 	.short	0x0008
        /*0012*/ 	.short	0x0028
        /*0014*/ 	.byte	0x00, 0xf0, 0x21, 0x00


	//----- nvinfo : EIATTR_KPARAM_INFO
	.align		4
.L_18:
        /*0018*/ 	.byte	0x04, 0x17
        /*001a*/ 	.short	(.L_20 - .L_19)
.L_19:
        /*001c*/ 	.word	0x00000000
        /*0020*/ 	.short	0x0007
        /*0022*/ 	.short	0x0020
        /*0024*/ 	.byte	0x00, 0xf5, 0x21, 0x00


	//----- nvinfo : EIATTR_KPARAM_INFO
	.align		4
.L_20:
        /*0028*/ 	.byte	0x04, 0x17
        /*002a*/ 	.short	(.L_22 - .L_21)
.L_21:
        /*002c*/ 	.word	0x00000000
        /*0030*/ 	.short	0x0006
        /*0032*/ 	.short	0x0018
        /*0034*/ 	.byte	0x00, 0xf0, 0x11, 0x00


	//----- nvinfo : EIATTR_KPARAM_INFO
	.align		4
.L_22:
        /*0038*/ 	.byte	0x04, 0x17
        /*003a*/ 	.short	(.L_24 - .L_23)
.L_23:
        /*003c*/ 	.word	0x00000000
        /*0040*/ 	.short	0x0005
        /*0042*/ 	.short	0x0014
        /*0044*/ 	.byte	0x00, 0xf0, 0x11, 0x00


	//----- nvinfo : EIATTR_KPARAM_INFO
	.align		4
.L_24:
        /*0048*/ 	.byte	0x04, 0x17
        /*004a*/ 	.short	(.L_26 - .L_25)
.L_25:
        /*004c*/ 	.word	0x00000000
        /*0050*/ 	.short	0x0004
        /*0052*/ 	.short	0x0010
        /*0054*/ 	.byte	0x00, 0xf0, 0x11, 0x00


	//----- nvinfo : EIATTR_KPARAM_INFO
	.align		4
.L_26:
        /*0058*/ 	.byte	0x04, 0x17
        /*005a*/ 	.short	(.L_28 - .L_27)
.L_27:
        /*005c*/ 	.word	0x00000000
        /*0060*/ 	.short	0x0003
        /*0062*/ 	.short	0x000c
        /*0064*/ 	.byte	0x00, 0xf0, 0x11, 0x00


	//----- nvinfo : EIATTR_KPARAM_INFO
	.align		4
.L_28:
        /*0068*/ 	.byte	0x04, 0x17
        /*006a*/ 	.short	(.L_30 - .L_29)
.L_29:
        /*006c*/ 	.word	0x00000000
        /*0070*/ 	.short	0x0002
        /*0072*/ 	.short	0x0008
        /*0074*/ 	.byte	0x00, 0xf0, 0x11, 0x00


	//----- nvinfo : EIATTR_KPARAM_INFO
	.align		4
.L_30:
        /*0078*/ 	.byte	0x04, 0x17
        /*007a*/ 	.short	(.L_32 - .L_31)
.L_31:
        /*007c*/ 	.word	0x00000000
        /*0080*/ 	.short	0x0001
        /*0082*/ 	.short	0x0004
        /*0084*/ 	.byte	0x00, 0xf0, 0x11, 0x00


	//----- nvinfo : EIATTR_KPARAM_INFO
	.align		4
.L_32:
        /*0088*/ 	.byte	0x04, 0x17
        /*008a*/ 	.short	(.L_34 - .L_33)
.L_33:
        /*008c*/ 	.word	0x00000000
        /*0090*/ 	.short	0x0000
        /*0092*/ 	.short	0x0000
        /*0094*/ 	.byte	0x00, 0xf0, 0x11, 0x00


	//----- nvinfo : EIATTR_SPARSE_MMA_MASK
	.align		4
.L_34:
        /*0098*/ 	.byte	0x03, 0x50
        /*009a*/ 	.short	0x0000


	//----- nvinfo : EIATTR_MAXREG_COUNT
	.align		4
        /*009c*/ 	.byte	0x03, 0x1b
        /*009e*/ 	.short	0x00ff


	//----- nvinfo : EIATTR_NUM_BARRIERS
	.align		4
        /*00a0*/ 	.byte	0x02, 0x4c
        /*00a2*/ 	.byte	0x01
	.zero		1


	//----- nvinfo : EIATTR_MERCURY_ISA_VERSION
	.align		4
        /*00a4*/ 	.byte	0x03, 0x5f
        /*00a6*/ 	.short	0x0101


	//----- nvinfo : EIATTR_VRC_CTA_INIT_COUNT
	.align		4
        /*00a8*/ 	.byte	0x02, 0x4a
	.zero		1
	.zero		1


	//----- nvinfo : EIATTR_EXIT_INSTR_OFFSETS
	.align		4
        /*00ac*/ 	.byte	0x04, 0x1c
        /*00ae*/ 	.short	(.L_36 - .L_35)


	//   ....[0]....
.L_35:
        /*00b0*/ 	.word	0x00000a80


	//   ....[1]....
        /*00b4*/ 	.word	0x00000ab0


	//----- nvinfo : EIATTR_CRS_STACK_SIZE
	.align		4
.L_36:
        /*00b8*/ 	.byte	0x04, 0x1e
        /*00ba*/ 	.short	(.L_38 - .L_37)
.L_37:
        /*00bc*/ 	.word	0x00000000


	//----- nvinfo : EIATTR_CBANK_PARAM_SIZE
	.align		4
.L_38:
        /*00c0*/ 	.byte	0x03, 0x19
        /*00c2*/ 	.short	0x0030


	//----- nvinfo : EIATTR_PARAM_CBANK
	.align		4
        /*00c4*/ 	.byte	0x04, 0x0a
        /*00c6*/ 	.short	(.L_40 - .L_39)
	.align		4
.L_39:
        /*00c8*/ 	.word	index@(.nv.constant0._Z3caliiiiiiiPim)
        /*00cc*/ 	.short	0x0380
        /*00ce*/ 	.short	0x0030


	//----- nvinfo : EIATTR_SW_WAR
	.align		4
.L_40:
        /*00d0*/ 	.byte	0x04, 0x36
        /*00d2*/ 	.short	(.L_42 - .L_41)
.L_41:
        /*00d4*/ 	.word	0x00000008
.L_42:


//--------------------- .nv.info._Z4testPimiiii   --------------------------
	.section	.nv.info._Z4testPimiiii,"",@"SHT_CUDA_INFO"
	.sectionflags	@""
	.align	4


	//----- nvinfo : EIATTR_CUDA_API_VERSION
	.align		4
        /*0000*/ 	.byte	0x04, 0x37
        /*0002*/ 	.short	(.L_44 - .L_43)
.L_43:
        /*0004*/ 	.word	0x00000082


	//----- nvinfo : EIATTR_KPARAM_INFO
	.align		4
.L_44:
        /*0008*/ 	.byte	0x04, 0x17
        /*000a*/ 	.short	(.L_46 - .L_45)
.L_45:
        /*000c*/ 	.word	0x00000000
        /*0010*/ 	.short	0x0005
        /*0012*/ 	.short	0x001c
        /*0014*/ 	.byte	0x00, 0xf0, 0x11, 0x00


	//----- nvinfo : EIATTR_KPARAM_INFO
	.align		4
.L_46:
        /*0018*/ 	.byte	0x04, 0x17
        /*001a*/ 	.short	(.L_48 - .L_47)
.L_47:
        /*001c*/ 	.word	0x00000000
        /*0020*/ 	.short	0x0004
        /*0022*/ 	.short	0x0018
        /*0024*/ 	.byte	0x00, 0xf0, 0x11, 0x00


	//----- nvinfo : EIATTR_KPARAM_INFO
	.align		4
.L_48:
        /*0028*/ 	.byte	0x04, 0x17
        /*002a*/ 	.short	(.L_50 - .L_49)
.L_49:
        /*002c*/ 	.word	0x00000000
        /*0030*/ 	.short	0x0003
        /*0032*/ 	.short	0x0014
        /*0034*/ 	.byte	0x00, 0xf0, 0x11, 0x00


	//----- nvinfo : EIATTR_KPARAM_INFO
	.align		4
.L_50:
        /*0038*/ 	.byte	0x04, 0x17
        /*003a*/ 	.short	(.L_52 - .L_51)
.L_51:
        /*003c*/ 	.word	0x00000000
        /*0040*/ 	.short	0x0002
        /*0042*/ 	.short	0x0010
        /*0044*/ 	.byte	0x00, 0xf0, 0x11, 0x00


	//----- nvinfo : EIATTR_KPARAM_INFO
	.align		4
.L_52:
        /*0048*/ 	.byte	0x04, 0x17
        /*004a*/ 	.short	(.L_54 - .L_53)
.L_53:
        /*004c*/ 	.word	0x00000000
        /*0050*/ 	.short	0x0001
        /*0052*/ 	.short	0x0008
        /*0054*/ 	.byte	0x00, 0xf0, 0x21, 0x00


	//----- nvinfo : EIATTR_KPARAM_INFO
	.align		4
.L_54:
        /*0058*/ 	.byte	0x04, 0x17
        /*005a*/ 	.short	(.L_56 - .L_55)
.L_55:
        /*005c*/ 	.word	0x00000000
        /*0060*/ 	.short	0x0000
        /*0062*/ 	.short	0x0000
        /*0064*/ 	.byte	0x00, 0xf5, 0x21, 0x00


	//----- nvinfo : EIATTR_SPARSE_MMA_MASK
	.align		4
.L_56:
        /*0068*/ 	.byte	0x03, 0x50
        /*006a*/ 	.short	0x0000


	//----- nvinfo : EIATTR_MAXREG_COUNT
	.align		4
        /*006c*/ 	.byte	0x03, 0x1b
        /*006e*/ 	.short	0x00ff


	//----- nvinfo : EIATTR_EXTERNS
	.align		4
        /*0070*/ 	.byte	0x04, 0x0f
        /*0072*/ 	.short	(.L_58 - .L_57)


	//   ....[0]....
	.align		4
.L_57:
        /*0074*/ 	.word	index@(vprintf)


	//----- nvinfo : EIATTR_MERCURY_ISA_VERSION
	.align		4
.L_58:
        /*0078*/ 	.byte	0x03, 0x5f
        /*007a*/ 	.short	0x0101


	//----- nvinfo : EIATTR_VRC_CTA_INIT_COUNT
	.align		4
        /*007c*/ 	.byte	0x02, 0x4a
	.zero		1
	.zero		1


	//----- nvinfo : EIATTR_SYSCALL_OFFSETS
	.align		4
        /*0080*/ 	.byte	0x04, 0x46
        /*0082*/ 	.short	(.L_60 - .L_59)


	//   ....[0]....
.L_59:
        /*0084*/ 	.word	0x00000140


	//   ....[1]....
        /*0088*/ 	.word	0x000003d0


	//   ....[2]....
        /*008c*/ 	.word	0x000004a0


	//   ....[3]....
        /*0090*/ 	.word	0x00000560


	//   ....[4]....
        /*0094*/ 	.word	0x00000620


	//   ....[5]....
        /*0098*/ 	.word	0x000006e0


	//   ....[6]....
        /*009c*/ 	.word	0x000007a0


	//   ....[7]....
        /*00a0*/ 	.word	0x00000860


	//   ....[8]....
        /*00a4*/ 	.word	0x00000920


	//   ....[9]....
        /*00a8*/ 	.word	0x000009e0


	//   ....[10]....
        /*00ac*/ 	.word	0x00000aa0


	//   ....[11]....
        /*00b0*/ 	.word	0x00000b60


	//   ....[12]....
        /*00b4*/ 	.word	0x00000c20


	//   ....[13]....
        /*00b8*/ 	.word	0x00000ce0


	//   ....[14]....
        /*00bc*/ 	.word	0x00000da0


	//   ....[15]....
        /*00c0*/ 	.word	0x00000e60


	//   ....[16]....
        /*00c4*/ 	.word	0x00000f20


	//   ....[17]....
        /*00c8*/ 	.word	0x00001140


	//   ....[18]....
        /*00cc*/ 	.word	0x00001210


	//   ....[19]....
        /*00d0*/ 	.word	0x000012d0


	//   ....[20]....
        /*00d4*/ 	.word	0x00001390


	//   ....[21]....
        /*00d8*/ 	.word	0x00001450


	//   ....[22]....
        /*00dc*/ 	.word	0x00001510


	//   ....[23]....
        /*00e0*/ 	.word	0x000015d0


	//   ....[24]....
        /*00e4*/ 	.word	0x00001690


	//   ....[25]....
        /*00e8*/ 	.word	0x000017e0


	//   ....[26]....
        /*00ec*/ 	.word	0x000018b0


	//   ....[27]....
        /*00f0*/ 	.word	0x00001970


	//   ....[28]....
        /*00f4*/ 	.word	0x00001a30


	//   ....[29]....
        /*00f8*/ 	.word	0x00001b70


	//   ....[30]....
        /*00fc*/ 	.word	0x00001c80


	//   ....[31]....
        /*0100*/ 	.word	0x00001d60


	//   ....[32]....
        /*0104*/ 	.word	0x00001de0


	//   ....[33]....
        /*0108*/ 	.word	0x00001e90


	//----- nvinfo : EIATTR_EXIT_INSTR_OFFSETS
	.align		4
.L_60:
        /*010c*/ 	.byte	0x04, 0x1c
        /*010e*/ 	.short	(.L_62 - .L_61)


	//   ....[0]....
.L_61:
        /*0110*/ 	.word	0x00001ea0


	//----- nvinfo : EIATTR_CRS_STACK_SIZE
	.align		4
.L_62:
        /*0114*/ 	.byte	0x04, 0x1e
        /*0116*/ 	.short	(.L_64 - .L_63)
.L_63:
        /*0118*/ 	.word	0x00000000


	//----- nvinfo : EIATTR_CBANK_PARAM_SIZE
	.align		4
.L_64:
        /*011c*/ 	.byte	0x03, 0x19
        /*011e*/ 	.short	0x0020


	//----- nvinfo : EIATTR_PARAM_CBANK
	.align		4
        /*0120*/ 	.byte	0x04, 0x0a
        /*0122*/ 	.short	(.L_66 - .L_65)
	.align		4
.L_65:
        /*0124*/ 	.word	index@(.nv.constant0._Z4testPimiiii)
        /*0128*/ 	.short	0x0380
        /*012a*/ 	.short	0x0020


	//----- nvinfo : EIATTR_SW_WAR
	.align		4
.L_66:
        /*012c*/ 	.byte	0x04, 0x36
        /*012e*/ 	.short	(.L_68 - .L_67)
.L_67:
        /*0130*/ 	.word	0x00000008
.L_68:


//--------------------- .nv.callgraph             --------------------------
	.section	.nv.callgraph,"",@"SHT_CUDA_CALLGRAPH"
	.align	4
	.sectionentsize	8
	.align		4
        /*0000*/ 	.word	0x00000000
	.align		4
        /*0004*/ 	.word	0xffffffff
	.align		4
        /*0008*/ 	.word	index@(_Z4testPimiiii)
	.align		4
        /*000c*/ 	.word	index@(vprintf)
	.align		4
        /*0010*/ 	.word	0x00000000
	.align		4
        /*0014*/ 	.word	0xfffffffe
	.align		4
        /*0018*/ 	.word	0x00000000
	.align		4
        /*001c*/ 	.word	0xfffffffd
	.align		4
        /*0020*/ 	.word	0x00000000
	.align		4
        /*0024*/ 	.word	0xfffffffc


//--------------------- .nv.constant4             --------------------------
	.section	.nv.constant4,"a",@progbits
	.align	8
	.align		8
.nv.constant4:
        /*0000*/ 	.dword	$str
	.align		8
        /*0008*/ 	.dword	$str$1
	.align		8
        /*0010*/ 	.dword	$str$2
	.align		8
        /*0018*/ 	.dword	vprintf


//--------------------- .text._Z3caliiiiiiiPim    --------------------------
	.section	.text._Z3caliiiiiiiPim,"ax",@progbits
	.align	128
        .global         _Z3caliiiiiiiPim
        .type           _Z3caliiiiiiiPim,@function
        .size           _Z3caliiiiiiiPim,(.L_x_57 - _Z3caliiiiiiiPim)
        .other          _Z3caliiiiiiiPim,@"STO_CUDA_ENTRY STV_DEFAULT"
_Z3caliiiiiiiPim:
.text._Z3caliiiiiiiPim:
[----:B------:R-:W-:Y:S01]  /*0000*/  LDC R1, c[0x0][0x37c] ;  /* 0x0000df00ff017b82 */ /* 0x000fe20000000800 */
[----:B------:R-:W0:Y:S07]  /*0010*/  S2R R10, SR_TID.X ;  /* 0x00000000000a7919 */ /* 0x000e2e0000002100 */
[----:B------:R-:W0:Y:S01]  /*0020*/  LDC R3, c[0x0][0x360] ;  /* 0x0000d800ff037b82 */ /* 0x000e220000000800 */
[----:B------:R-:W1:Y:S01]  /*0030*/  LDCU UR8, c[0x0][0x390] ;  /* 0x00007200ff0877ac */ /* 0x000e620008000800 */
[----:B------:R-:W2:Y:S01]  /*0040*/  S2R R12, SR_TID.Y ;  /* 0x00000000000c7919 */ /* 0x000ea20000002200 */
[----:B------:R-:W3:Y:S05]  /*0050*/  LDCU.64 UR6, c[0x0][0x388] ;  /* 0x00007100ff0677ac */ /* 0x000eea0008000a00 */
[----:B------:R-:W0:Y:S08]  /*0060*/  S2UR UR4, SR_CTAID.X ;  /* 0x00000000000479c3 */ /* 0x000e300000002500 */
[----:B------:R-:W2:Y:S08]  /*0070*/  S2UR UR5, SR_CTAID.Y ;  /* 0x00000000000579c3 */ /* 0x000eb00000002600 */
[----:B------:R-:W2:Y:S08]  /*0080*/  LDC R13, c[0x0][0x364] ;  /* 0x0000d900ff0d7b82 */ /* 0x000eb00000000800 */
[----:B------:R-:W1:Y:S01]  /*0090*/  LDC R0, c[0x0][0x380] ;  /* 0x0000e000ff007b82 */ /* 0x000e620000000800 */
[----:B0-----:R-:W-:-:S07]  /*00a0*/  IMAD R3, R3, UR4, R10 ;  /* 0x0000000403037c24 */ /* 0x001fce000f8e020a */
[----:B------:R-:W0:Y:S08]  /*00b0*/  LDC R6, c[0x0][0x398] ;  /* 0x0000e600ff067b82 */ /* 0x000e300000000800 */
[----:B------:R-:W4:Y:S01]  /*00c0*/  LDC R9, c[0x0][0x384] ;  /* 0x0000e100ff097b82 */ /* 0x000f220000000800 */
[----:B--2---:R-:W-:Y:S01]  /*00d0*/  IMAD R13, R13, UR5, R12 ;  /* 0x000000050d0d7c24 */ /* 0x004fe2000f8e020c */
[----:B------:R-:W2:Y:S01]  /*00e0*/  LDCU.64 UR4, c[0x0][0x358] ;  /* 0x00006b00ff0477ac */ /* 0x000ea20008000a00 */
[----:B-1----:R-:W-:-:S05]  /*00f0*/  IMAD R2, R0, UR8, RZ ;  /* 0x0000000800027c24 */ /* 0x002fca000f8e02ff */
[----:B------:R-:W1:Y:S01]  /*0100*/  LDC.64 R4, c[0x0][0x3a0] ;  /* 0x0000e800ff047b82 */ /* 0x000e620000000a00 */
[C---:B---3--:R-:W-:Y:S02]  /*0110*/  IMAD R7, R0.reuse, UR6, R3 ;  /* 0x0000000600077c24 */ /* 0x048fe4000f8e0203 */
[----:B------:R-:W-:Y:S01]  /*0120*/  IMAD R8, R0, UR7, R13 ;  /* 0x0000000700087c24 */ /* 0x000fe2000f8e020d */
[----:B------:R-:W-:Y:S01]  /*0130*/  ISETP.GE.AND P0, PT, R3, R2, PT ;  /* 0x000000020300720c */ /* 0x000fe20003f06270 */
[----:B------:R-:W3:Y:S03]  /*0140*/  LDCU.64 UR6, c[0x0][0x3a8] ;  /* 0x00007500ff0677ac */ /* 0x000ee60008000a00 */
[----:B------:R-:W-:Y:S02]  /*0150*/  VIMNMX R3, PT, PT, R7, R8, !PT ;  /* 0x0000000807037248 */ /* 0x000fe40007fe0100 */
[----:B0-----:R-:W-:-:S02]  /*0160*/  ISETP.GE.AND P1, PT, R8, R6, PT ;  /* 0x000000060800720c */ /* 0x001fc40003f26270 */
[----:B------:R-:W-:Y:S02]  /*0170*/  ISETP.GE.OR P0, PT, R3, R6, P0 ;  /* 0x000000060300720c */ /* 0x000fe40000706670 */
[----:B------:R-:W-:Y:S01]  /*0180*/  SHF.R.S32.HI R2, RZ, 0x1f, R8 ;  /* 0x0000001fff027819 */ /* 0x000fe20000011408 */
[----:B----4-:R-:W-:-:S04]  /*0190*/  IMAD R9, R0, R9, RZ ;  /* 0x0000000900097224 */ /* 0x010fc800078e02ff */
[C---:B------:R-:W-:Y:S02]  /*01a0*/  IMAD.IADD R11, R9.reuse, 0x1, R0 ;  /* 0x00000001090b7824 */ /* 0x040fe400078e0200 */
[C---:B------:R-:W-:Y:S02]  /*01b0*/  IMAD.IADD R15, R9.reuse, 0x1, R12 ;  /* 0x00000001090f7824 */ /* 0x040fe400078e020c */
[----:B------:R-:W-:Y:S01]  /*01c0*/  IMAD.IADD R14, R9, 0x1, R10 ;  /* 0x00000001090e7824 */ /* 0x000fe200078e020a */
[----:B------:R-:W-:Y:S01]  /*01d0*/  VIMNMX R3, PT, PT, R11, R6, PT ;  /* 0x000000060b037248 */ /* 0x000fe20003fe0100 */
[----:B------:R-:W0:Y:S01]  /*01e0*/  @!P0 LDC R21, c[0x0][0x394] ;  /* 0x0000e500ff158b82 */ /* 0x000e220000000800 */
[----:B---3--:R-:W-:Y:S02]  /*01f0*/  IMAD R19, R2, UR6, RZ ;  /* 0x0000000602137c24 */ /* 0x008fe4000f8e02ff */
[C---:B------:R-:W-:Y:S02]  /*0200*/  ISETP.GT.AND P2, PT, R3.reuse, R15, PT ;  /* 0x0000000f0300720c */ /* 0x040fe40003f44270 */
[----:B------:R-:W-:Y:S01]  /*0210*/  ISETP.LE.OR P1, PT, R3, R14, P1 ;  /* 0x0000000e0300720c */ /* 0x000fe20000f23670 */
[----:B-1----:R-:W-:Y:S01]  /*0220*/  IMAD.WIDE.U32 R2, R8, UR6, R4 ;  /* 0x0000000608027c25 */ /* 0x002fe2000f8e0004 */
[----:B------:R-:W-:-:S03]  /*0230*/  ISETP.GE.OR P2, PT, R7, R6, !P2 ;  /* 0x000000060700720c */ /* 0x000fc60005746670 */
[----:B------:R-:W-:-:S04]  /*0240*/  IMAD R19, R8, UR7, R19 ;  /* 0x0000000708137c24 */ /* 0x000fc8000f8e0213 */
[----:B------:R-:W-:-:S06]  /*0250*/  IMAD.IADD R3, R3, 0x1, R19 ;  /* 0x0000000103037824 */ /* 0x000fcc00078e0213 */
[----:B------:R-:W-:Y:S01]  /*0260*/  @!P2 SHF.R.S32.HI R17, RZ, 0x1f, R15 ;  /* 0x0000001fff11a819 */ /* 0x000fe2000001140f */
[----:B------:R-:W-:-:S04]  /*0270*/  @!P2 IMAD.WIDE.U32 R4, R15, UR6, R4 ;  /* 0x000000060f04ac25 */ /* 0x000fc8000f8e0004 */
[----:B0-----:R-:W-:Y:S02]  /*0280*/  @!P0 IMAD R16, R0, R21, RZ ;  /* 0x0000001500108224 */ /* 0x001fe400078e02ff */
[----:B------:R-:W-:-:S03]  /*0290*/  @!P2 IMAD R18, R17, UR6, RZ ;  /* 0x000000061112ac24 */ /* 0x000fc6000f8e02ff */
[----:B------:R-:W-:Y:S01]  /*02a0*/  ISETP.GE.OR P0, PT, R13, R16, P0 ;  /* 0x000000100d00720c */ /* 0x000fe20000706670 */
[----:B------:R-:W-:-:S04]  /*02b0*/  @!P2 IMAD R15, R15, UR7, R18 ;  /* 0x000000070f0fac24 */ /* 0x000fc8000f8e0212 */
[----:B------:R-:W-:Y:S02]  /*02c0*/  @!P2 IMAD.IADD R5, R5, 0x1, R15 ;  /* 0x000000010505a824 */ /* 0x000fe400078e020f */
[----:B------:R-:W-:-:S04]  /*02d0*/  @!P1 IMAD.WIDE R14, R14, 0x4, R2 ;  /* 0x000000040e0e9825 */ /* 0x000fc800078e0202 */
[C---:B------:R-:W-:Y:S01]  /*02e0*/  IMAD.WIDE R2, R7.reuse, 0x4, R2 ;  /* 0x0000000407027825 */ /* 0x040fe200078e0202 */
[----:B--2---:R0:W2:Y:S03]  /*02f0*/  @!P1 LDG.E R21, desc[UR4][R14.64] ;  /* 0x000000040e159981 */ /* 0x0040a6000c1e1900 */
[----:B------:R-:W-:Y:S01]  /*0300*/  @!P2 IMAD.WIDE R16, R7, 0x4, R4 ;  /* 0x000000040710a825 */ /* 0x000fe200078e0204 */
[----:B------:R-:W3:Y:S05]  /*0310*/  @!P0 LDG.E R19, desc[UR4][R2.64] ;  /* 0x0000000402138981 */ /* 0x000eea000c1e1900 */
[----:B------:R-:W4:Y:S01]  /*0320*/  @!P2 LDG.E R16, desc[UR4][R16.64] ;  /* 0x000000041010a981 */ /* 0x000f22000c1e1900 */
[----:B------:R-:W1:Y:S01]  /*0330*/  S2R R23, SR_CgaCtaId ;  /* 0x0000000000177919 */ /* 0x000e620000008800 */
[----:B------:R-:W-:Y:S01]  /*0340*/  MOV R4, 0x400 ;  /* 0x0000040000047802 */ /* 0x000fe20000000f00 */
[----:B------:R-:W-:-:S04]  /*0350*/  IMAD.SHL.U32 R12, R12, 0x80, RZ ;  /* 0x000000800c0c7824 */ /* 0x000fc800078e00ff */
[----:B------:R-:W-:Y:S02]  /*0360*/  VIADD R13, R4, 0x1000 ;  /* 0x00001000040d7836 */ /* 0x000fe40000000000 */
[----:B------:R-:W-:Y:S01]  /*0370*/  IMAD.SHL.U32 R5, R10, 0x4, RZ ;  /* 0x000000040a057824 */ /* 0x000fe200078e00ff */
[----:B------:R-:W-:Y:S02]  /*0380*/  IADD3 R18, PT, PT, R4, 0x2000, RZ ;  /* 0x0000200004127810 */ /* 0x000fe40007ffe0ff */
[C---:B-1----:R-:W-:Y:S02]  /*0390*/  LEA R10, R23.reuse, R4, 0x18 ;  /* 0x00000004170a7211 */ /* 0x042fe400078ec0ff */
[----:B------:R-:W-:Y:S02]  /*03a0*/  LEA R13, R23, R13, 0x18 ;  /* 0x0000000d170d7211 */ /* 0x000fe400078ec0ff */
[C-C-:B------:R-:W-:Y:S02]  /*03b0*/  IADD3 R10, PT, PT, R5.reuse, R10, R12.reuse ;  /* 0x0000000a050a7210 */ /* 0x140fe40007ffe00c */
[----:B0-----:R-:W-:-:S02]  /*03c0*/  IADD3 R14, PT, PT, R5, R13, R12 ;  /* 0x0000000d050e7210 */ /* 0x001fc40007ffe00c */
[----:B------:R-:W-:-:S04]  /*03d0*/  LEA R4, R23, R18, 0x18 ;  /* 0x0000001217047211 */ /* 0x000fc800078ec0ff */
[----:B------:R-:W-:Y:S01]  /*03e0*/  IADD3 R15, PT, PT, R5, R4, R12 ;  /* 0x00000004050f7210 */ /* 0x000fe20007ffe00c */
[----:B---3--:R0:W-:Y:S04]  /*03f0*/  @!P0 STS [R10], R19 ;  /* 0x000000130a008388 */ /* 0x0081e80000000800 */
[----:B--2---:R0:W-:Y:S01]  /*0400*/  @!P1 STS [R14], R21 ;  /* 0x000000150e009388 */ /* 0x0041e20000000800 */
[----:B------:R-:W-:-:S04]  /*0410*/  ISETP.GE.AND P1, PT, R9, R6, PT ;  /* 0x000000060900720c */ /* 0x000fc80003f26270 */
[----:B------:R-:W-:Y:S01]  /*0420*/  ISETP.LT.OR P1, PT, R0, 0x1, P1 ;  /* 0x000000010000780c */ /* 0x000fe20000f21670 */
[----:B----4-:R0:W-:Y:S01]  /*0430*/  @!P2 STS [R15], R16 ;  /* 0x000000100f00a388 */ /* 0x0101e20000000800 */
[----:B------:R-:W-:Y:S11]  /*0440*/  BAR.SYNC.DEFER_BLOCKING 0x0 ;  /* 0x0000000000007b1d */ /* 0x000ff60000010000 */
[----:B0-----:R-:W-:Y:S05]  /*0450*/  @P1 BRA `(.L_x_0) ;  /* 0x0000000400881947 */ /* 0x001fea0003800000 */
[----:B------:R-:W-:Y:S01]  /*0460*/  VIADD R0, R0, 0xffffffff ;  /* 0xffffffff00007836 */ /* 0x000fe20000000000 */
[----:B------:R-:W-:Y:S02]  /*0470*/  LOP3.LUT R17, RZ, R9, RZ, 0x33, !PT ;  /* 0x00000009ff117212 */ /* 0x000fe400078e33ff */
[----:B------:R-:W-:Y:S02]  /*0480*/  ISETP.GE.AND P1, PT, R7, R11, PT ;  /* 0x0000000b0700720c */ /* 0x000fe40003f26270 */
[----:B------:R-:W-:Y:S01]  /*0490*/  VIADDMNMX.U32 R0, R17, R6, R0, PT ;  /* 0x0000000611007246 */ /* 0x000fe20003800000 */
[----:B------:R-:W-:Y:S01]  /*04a0*/  IMAD.MOV.U32 R6, RZ, RZ, RZ ;  /* 0x000000ffff067224 */ /* 0x000fe200078e00ff */
[----:B------:R-:W-:Y:S02]  /*04b0*/  ISETP.GE.AND P1, PT, R7, R9, !P1 ;  /* 0x000000090700720c */ /* 0x000fe40004f26270 */
[C---:B------:R-:W-:Y:S01]  /*04c0*/  ISETP.GE.U32.AND P3, PT, R0.reuse, 0x3, PT ;  /* 0x000000030000780c */ /* 0x040fe20003f66070 */
[----:B------:R-:W-:Y:S01]  /*04d0*/  VIADD R7, R0, 0x1 ;  /* 0x0000000100077836 */ /* 0x000fe20000000000 */
[----:B------:R-:W-:-:S04]  /*04e0*/  ISETP.GE.AND P2, PT, R8, R11, PT ;  /* 0x0000000b0800720c */ /* 0x000fc80003f46270 */
[----:B------:R-:W-:Y:S02]  /*04f0*/  ISETP.GE.AND P2, PT, R8, R9, !P2 ;  /* 0x000000090800720c */ /* 0x000fe40005746270 */
[----:B------:R-:W-:-:S05]  /*0500*/  LOP3.LUT R0, R7, 0x3, RZ, 0xc0, !PT ;  /* 0x0000000307007812 */ /* 0x000fca00078ec0ff */
[----:B------:R-:W-:Y:S06]  /*0510*/  @!P3 BRA `(.L_x_1) ;  /* 0x0000000000f4b947 */ /* 0x000fec0003800000 */
[----:B------:R-:W-:Y:S02]  /*0520*/  LOP3.LUT R6, R7, 0xfffffffc, RZ, 0xc0, !PT ;  /* 0xfffffffc07067812 */ /* 0x000fe400078ec0ff */
[----:B------:R-:W-:Y:S02]  /*0530*/  IADD3 R8, PT, PT, R12, 0x8, R13 ;  /* 0x000000080c087810 */ /* 0x000fe40007ffe00d */
[----:B------:R-:W-:Y:S01]  /*0540*/  IADD3 R7, PT, PT, R5, 0x100, R4 ;  /* 0x0000010005077810 */ /* 0x000fe20007ffe004 */
[----:B------:R-:W-:-:S07]  /*0550*/  IMAD.MOV R17, RZ, RZ, -R6 ;  /* 0x000000ffff117224 */ /* 0x000fce00078e0a06 */
.L_x_10:
[----:B------:R-:W-:Y:S04]  /*0560*/  BSSY.RECONVERGENT B0, `(.L_x_2) ;  /* 0x000000b000007945 */ /* 0x000fe80003800200 */
[----:B0123--:R-:W-:Y:S05]  /*0570*/  @P0 BRA `(.L_x_3) ;  /* 0x0000000000240947 */ /* 0x00ffea0003800000 */
[----:B------:R-:W-:Y:S04]  /*0580*/  LDS R9, [R8+-0x8] ;  /* 0xfffff80008097984 */ /* 0x000fe80000000800 */
[----:B------:R-:W0:Y:S04]  /*0590*/  LDS R16, [R7+-0x100] ;  /* 0xffff000007107984 */ /* 0x000e280000000800 */
[----:B------:R-:W1:Y:S01]  /*05a0*/  LDS R11, [R10] ;  /* 0x000000000a0b7984 */ /* 0x000e620000000800 */
[----:B0-----:R-:W-:-:S04]  /*05b0*/  IADD3 R9, PT, PT, R9, R16, RZ ;  /* 0x0000001009097210 */ /* 0x001fc80007ffe0ff */
[----:B-1----:R-:W-:-:S13]  /*05c0*/  ISETP.GE.AND P3, PT, R9, R11, PT ;  /* 0x0000000b0900720c */ /* 0x002fda0003f66270 */
[----:B------:R-:W-:Y:S05]  /*05d0*/  @P3 BRA `(.L_x_3) ;  /* 0x00000000000c3947 */ /* 0x000fea0003800000 */
[----:B------:R0:W-:Y:S04]  /*05e0*/  STS [R10], R9 ;  /* 0x000000090a007388 */ /* 0x0001e80000000800 */
[----:B------:R0:W-:Y:S04]  /*05f0*/  @P1 STS [R14], R9 ;  /* 0x000000090e001388 */ /* 0x0001e80000000800 */
[----:B------:R0:W-:Y:S02]  /*0600*/  @P2 STS [R15], R9 ;  /* 0x000000090f002388 */ /* 0x0001e40000000800 */
.L_x_3:
[----:B------:R-:W-:Y:S05]  /*0610*/  BSYNC.RECONVERGENT B0 ;  /* 0x0000000000007941 */ /* 0x000fea0003800200 */
.L_x_2:
[----:B------:R-:W-:Y:S06]  /*0620*/  BAR.SYNC.DEFER_BLOCKING 0x0 ;  /* 0x0000000000007b1d */ /* 0x000fec0000010000 */
[----:B------:R-:W-:Y:S04]  /*0630*/  BSSY.RECONVERGENT B0, `(.L_x_4) ;  /* 0x000000b000007945 */ /* 0x000fe80003800200 */
[----:B------:R-:W-:Y:S05]  /*0640*/  @P0 BRA `(.L_x_5) ;  /* 0x0000000000240947 */ /* 0x000fea0003800000 */
[----:B0-----:R-:W-:Y:S04]  /*0650*/  LDS R9, [R8+-0x4] ;  /* 0xfffffc0008097984 */ /* 0x001fe80000000800 */
[----:B------:R-:W0:Y:S04]  /*0660*/  LDS R16, [R7+-0x80] ;  /* 0xffff800007107984 */ /* 0x000e280000000800 */
[----:B------:R-:W1:Y:S01]  /*0670*/  LDS R11, [R10] ;  /* 0x000000000a0b7984 */ /* 0x000e620000000800 */
[----:B0-----:R-:W-:-:S05]  /*0680*/  IMAD.IADD R9, R9, 0x1, R16 ;  /* 0x0000000109097824 */ /* 0x001fca00078e0210 */
[----:B-1----:R-:W-:-:S13]  /*0690*/  ISETP.GE.AND P3, PT, R9, R11, PT ;  /* 0x0000000b0900720c */ /* 0x002fda0003f66270 */
[----:B------:R-:W-:Y:S05]  /*06a0*/  @P3 BRA `(.L_x_5) ;  /* 0x00000000000c3947 */ /* 0x000fea0003800000 */
[----:B------:R1:W-:Y:S04]  /*06b0*/  STS [R10], R9 ;  /* 0x000000090a007388 */ /* 0x0003e80000000800 */
[----:B------:R1:W-:Y:S04]  /*06c0*/  @P1 STS [R14], R9 ;  /* 0x000000090e001388 */ /* 0x0003e80000000800 */
[----:B------:R1:W-:Y:S02]  /*06d0*/  @P2 STS [R15], R9 ;  /* 0x000000090f002388 */ /* 0x0003e40000000800 */
.L_x_5:
[----:B------:R-:W-:Y:S05]  /*06e0*/  BSYNC.RECONVERGENT B0 ;  /* 0x0000000000007941 */ /* 0x000fea0003800200 */
.L_x_4:
[----:B------:R-:W-:Y:S06]  /*06f0*/  BAR.SYNC.DEFER_BLOCKING 0x0 ;  /* 0x0000000000007b1d */ /* 0x000fec0000010000 */
[----:B------:R-:W-:Y:S04]  /*0700*/  BSSY.RECONVERGENT B0, `(.L_x_6) ;  /* 0x000000b000007945 */ /* 0x000fe80003800200 */
[----:B------:R-:W-:Y:S05]  /*0710*/  @P0 BRA `(.L_x_7) ;  /* 0x0000000000240947 */ /* 0x000fea0003800000 */
[----:B01----:R-:W-:Y:S04]  /*0720*/  LDS R9, [R8] ;  /* 0x0000000008097984 */ /* 0x003fe80000000800 */
[----:B------:R-:W0:Y:S04]  /*0730*/  LDS R16, [R7] ;  /* 0x0000000007107984 */ /* 0x000e280000000800 */
[----:B------:R-:W1:Y:S01]  /*0740*/  LDS R11, [R10] ;  /* 0x000000000a0b7984 */ /* 0x000e620000000800 */
[----:B0-----:R-:W-:-:S05]  /*0750*/  IMAD.IADD R9, R9, 0x1, R16 ;  /* 0x0000000109097824 */ /* 0x001fca00078e0210 */
[----:B-1----:R-:W-:-:S13]  /*0760*/  ISETP.GE.AND P3, PT, R9, R11, PT ;  /* 0x0000000b0900720c */ /* 0x002fda0003f66270 */
[----:B------:R-:W-:Y:S05]  /*0770*/  @P3 BRA `(.L_x_7) ;  /* 0x00000000000c3947 */ /* 0x000fea0003800000 */
[----:B------:R2:W-:Y:S04]  /*0780*/  STS [R10], R9 ;  /* 0x000000090a007388 */ /* 0x0005e80000000800 */
[----:B------:R2:W-:Y:S04]  /*0790*/  @P1 STS [R14], R9 ;  /* 0x000000090e001388 */ /* 0x0005e80000000800 */
[----:B------:R2:W-:Y:S02]  /*07a0*/  @P2 STS [R15], R9 ;  /* 0x000000090f002388 */ /* 0x0005e40000000800 */
.L_x_7:
[----:B------:R-:W-:Y:S05]  /*07b0*/  BSYNC.RECONVERGENT B0 ;  /* 0x0000000000007941 */ /* 0x000fea0003800200 */
.L_x_6:
[----:B------:R-:W-:Y:S01]  /*07c0*/  VIADD R17, R17, 0x4 ;  /* 0x0000000411117836 */ /* 0x000fe20000000000 */
[----:B------:R-:W-:Y:S04]  /*07d0*/  BAR.SYNC.DEFER_BLOCKING 0x0 ;  /* 0x0000000000007b1d */ /* 0x000fe80000010000 */
[----:B------:R-:W-:Y:S02]  /*07e0*/  ISETP.NE.AND P4, PT, R17, RZ, PT ;  /* 0x000000ff1100720c */ /* 0x000fe40003f85270 */
[----:B------:R-:W-:Y:S04]  /*07f0*/  BSSY.RECONVERGENT B0, `(.L_x_8) ;  /* 0x000000b000007945 */ /* 0x000fe80003800200 */
[----:B------:R-:W-:Y:S07]  /*0800*/  @P0 BRA `(.L_x_9) ;  /* 0x0000000000240947 */ /* 0x000fee0003800000 */
[----:B012---:R-:W-:Y:S04]  /*0810*/  LDS R9, [R8+0x4] ;  /* 0x0000040008097984 */ /* 0x007fe80000000800 */
[----:B------:R-:W0:Y:S04]  /*0820*/  LDS R16, [R7+0x80] ;  /* 0x0000800007107984 */ /* 0x000e280000000800 */
[----:B------:R-:W1:Y:S01]  /*0830*/  LDS R11, [R10] ;  /* 0x000000000a0b7984 */ /* 0x000e620000000800 */
[----:B0-----:R-:W-:-:S05]  /*0840*/  IMAD.IADD R9, R9, 0x1, R16 ;  /* 0x0000000109097824 */ /* 0x001fca00078e0210 */
[----:B-1----:R-:W-:-:S13]  /*0850*/  ISETP.GE.AND P3, PT, R9, R11, PT ;  /* 0x0000000b0900720c */ /* 0x002fda0003f66270 */
[----:B------:R-:W-:Y:S05]  /*0860*/  @P3 BRA `(.L_x_9) ;  /* 0x00000000000c3947 */ /* 0x000fea0003800000 */
[----:B------:R3:W-:Y:S04]  /*0870*/  STS [R10], R9 ;  /* 0x000000090a007388 */ /* 0x0007e80000000800 */
[----:B------:R3:W-:Y:S04]  /*0880*/  @P1 STS [R14], R9 ;  /* 0x000000090e001388 */ /* 0x0007e80000000800 */
[----:B------:R3:W-:Y:S02]  /*0890*/  @P2 STS [R15], R9 ;  /* 0x000000090f002388 */ /* 0x0007e40000000800 */
.L_x_9:
[----:B------:R-:W-:Y:S05]  /*08a0*/  BSYNC.RECONVERGENT B0 ;  /* 0x0000000000007941 */ /* 0x000fea0003800200 */
.L_x_8:
[----:B------:R-:W-:Y:S01]  /*08b0*/  BAR.SYNC.DEFER_BLOCKING 0x0 ;  /* 0x0000000000007b1d */ /* 0x000fe20000010000 */
[----:B------:R-:W-:Y:S01]  /*08c0*/  VIADD R8, R8, 0x10 ;  /* 0x0000001008087836 */ /* 0x000fe20000000000 */
[----:B------:R-:W-:-:S04]  /*08d0*/  IADD3 R7, PT, PT, R7, 0x200, RZ ;  /* 0x0000020007077810 */ /* 0x000fc80007ffe0ff */
[----:B------:R-:W-:Y:S05]  /*08e0*/  @P4 BRA `(.L_x_10) ;  /* 0xfffffffc001c4947 */ /* 0x000fea000383ffff */
.L_x_1:
[----:B------:R-:W-:-:S13]  /*08f0*/  ISETP.NE.AND P3, PT, R0, RZ, PT ;  /* 0x000000ff0000720c */ /* 0x000fda0003f65270 */
[----:B------:R-:W-:Y:S05]  /*0900*/  @!P3 BRA `(.L_x_0) ;  /* 0x00000000005cb947 */ /* 0x000fea0003800000 */
[C---:B------:R-:W-:Y:S02]  /*0910*/  IMAD R5, R6.reuse, 0x80, R5 ;  /* 0x0000008006057824 */ /* 0x040fe400078e0205 */
[----:B------:R-:W-:Y:S02]  /*0920*/  IMAD R6, R6, 0x4, R12 ;  /* 0x0000000406067824 */ /* 0x000fe400078e020c */
[----:B------:R-:W-:Y:S02]  /*0930*/  IMAD.MOV R0, RZ, RZ, -R0 ;  /* 0x000000ffff007224 */ /* 0x000fe400078e0a00 */
[----:B------:R-:W-:Y:S02]  /*0940*/  IMAD.IADD R4, R4, 0x1, R5 ;  /* 0x0000000104047824 */ /* 0x000fe400078e0205 */
[----:B------:R-:W-:-:S07]  /*0950*/  IMAD.IADD R6, R13, 0x1, R6 ;  /* 0x000000010d067824 */ /* 0x000fce00078e0206 */
.L_x_13:
[----:B------:R-:W-:Y:S04]  /*0960*/  BSSY.RECONVERGENT B0, `(.L_x_11) ;  /* 0x000000b000007945 */ /* 0x000fe80003800200 */
[----:B----4-:R-:W-:Y:S05]  /*0970*/  @P0 BRA `(.L_x_12) ;  /* 0x0000000000240947 */ /* 0x010fea0003800000 */
[----:B------:R-:W-:Y:S04]  /*0980*/  LDS R5, [R6] ;  /* 0x0000000006057984 */ /* 0x000fe80000000800 */
[----:B------:R-:W4:Y:S04]  /*0990*/  LDS R8, [R4] ;  /* 0x0000000004087984 */ /* 0x000f280000000800 */
[----:B------:R-:W5:Y:S01]  /*09a0*/  LDS R7, [R10] ;  /* 0x000000000a077984 */ /* 0x000f620000000800 */
[----:B----4-:R-:W-:-:S04]  /*09b0*/  IADD3 R5, PT, PT, R5, R8, RZ ;  /* 0x0000000805057210 */ /* 0x010fc80007ffe0ff */
[----:B-----5:R-:W-:-:S13]  /*09c0*/  ISETP.GE.AND P3, PT, R5, R7, PT ;  /* 0x000000070500720c */ /* 0x020fda0003f66270 */
[----:B------:R-:W-:Y:S05]  /*09d0*/  @P3 BRA `(.L_x_12) ;  /* 0x00000000000c3947 */ /* 0x000fea0003800000 */
[----:B------:R4:W-:Y:S04]  /*09e0*/  STS [R10], R5 ;  /* 0x000000050a007388 */ /* 0x0009e80000000800 */
[----:B------:R4:W-:Y:S04]  /*09f0*/  @P1 STS [R14], R5 ;  /* 0x000000050e001388 */ /* 0x0009e80000000800 */
[----:B------:R4:W-:Y:S02]  /*0a00*/  @P2 STS [R15], R5 ;  /* 0x000000050f002388 */ /* 0x0009e40000000800 */
.L_x_12:
[----:B------:R-:W-:Y:S05]  /*0a10*/  BSYNC.RECONVERGENT B0 ;  /* 0x0000000000007941 */ /* 0x000fea0003800200 */
.L_x_11:
[----:B------:R-:W-:Y:S01]  /*0a20*/  VIADD R0, R0, 0x1 ;  /* 0x0000000100007836 */ /* 0x000fe20000000000 */
[----:B------:R-:W-:Y:S01]  /*0a30*/  BAR.SYNC.DEFER_BLOCKING 0x0 ;  /* 0x0000000000007b1d */ /* 0x000fe20000010000 */
[----:B------:R-:W-:Y:S02]  /*0a40*/  VIADD R4, R4, 0x80 ;  /* 0x0000008004047836 */ /* 0x000fe40000000000 */
[----:B------:R-:W-:Y:S01]  /*0a50*/  VIADD R6, R6, 0x4 ;  /* 0x0000000406067836 */ /* 0x000fe20000000000 */
[----:B------:R-:W-:-:S13]  /*0a60*/  ISETP.NE.AND P3, PT, R0, RZ, PT ;  /* 0x000000ff0000720c */ /* 0x000fda0003f65270 */
[----:B------:R-:W-:Y:S05]  /*0a70*/  @P3 BRA `(.L_x_13) ;  /* 0xfffffffc00b83947 */ /* 0x000fea000383ffff */
.L_x_0:
[----:B------:R-:W-:Y:S05]  /*0a80*/  @P0 EXIT ;  /* 0x000000000000094d */ /* 0x000fea0003800000 */
[----:B----4-:R-:W4:Y:S04]  /*0a90*/  LDS R5, [R10] ;  /* 0x000000000a057984 */ /* 0x010f280000000800 */
[----:B----4-:R-:W-:Y:S01]  /*0aa0*/  STG.E desc[UR4][R2.64], R5 ;  /* 0x0000000502007986 */ /* 0x010fe2000c101904 */
[----:B------:R-:W-:Y:S05]  /*0ab0*/  EXIT ;  /* 0x000000000000794d */ /* 0x000fea0003800000 */
.L_x_14:
[----:B------:R-:W-:-:S00]  /*0ac0*/  BRA `(.L_x_14) ;  /* 0xfffffffc00fc7947 */ /* 0x000fc0000383ffff */
[----:B------:R-:W-:-:S00]  /*0ad0*/  NOP ;  /* 0x0000000000007918 */ /* 0x000fc00000000000 */
        /* <DEDUP_REMOVED lines=10> */
.L_x_57:


//--------------------- .text._Z4testPimiiii      --------------------------
	.section	.text._Z4testPimiiii,"ax",@progbits
	.align	128
        .global         _Z4testPimiiii
        .type           _Z4testPimiiii,@function
        .size           _Z4testPimiiii,(.L_x_58 - _Z4testPimiiii)
        .other          _Z4testPimiiii,@"STO_CUDA_ENTRY STV_DEFAULT"
_Z4testPimiiii:
.text._Z4testPimiiii:
[----:B------:R-:W0:Y:S08]  /*0000*/  LDC R1, c[0x0][0x37c] ;  /* 0x0000df00ff017b82 */ /* 0x000e300000000800 */
[----:B------:R-:W1:Y:S01]  /*0010*/  LDC.64 R12, c[0x0][0x390] ;  /* 0x0000e400ff0c7b82 */ /* 0x000e620000000a00 */
[----:B------:R-:W2:Y:S01]  /*0020*/  LDCU UR4, c[0x0][0x2f8] ;  /* 0x00005f00ff0477ac */ /* 0x000ea20008000800 */
[----:B0-----:R-:W-:Y:S01]  /*0030*/  VIADD R1, R1, 0xfffffff0 ;  /* 0xfffffff001017836 */ /* 0x001fe20000000000 */
[----:B------:R-:W-:Y:S01]  /*0040*/  MOV R0, 0x18 ;  /* 0x0000001800007802 */ /* 0x000fe20000000f00 */
[----:B------:R-:W0:Y:S04]  /*0050*/  LDCU UR5, c[0x0][0x2fc] ;  /* 0x00005f80ff0577ac */ /* 0x000e280008000800 */
[----:B------:R-:W3:Y:S01]  /*0060*/  LDC.64 R2, c[0x0][0x398] ;  /* 0x0000e600ff027b82 */ /* 0x000ee20000000a00 */
[----:B------:R-:W4:Y:S07]  /*0070*/  LDCU.64 UR6, c[0x4][URZ] ;  /* 0x01000000ff0677ac */ /* 0x000f2e0008000a00 */
[----:B------:R0:W0:Y:S01]  /*0080*/  LDC.64 R8, c[0x4][R0] ;  /* 0x0100000000087b82 */ /* 0x0000220000000a00 */
[----:B--2---:R-:W-:Y:S01]  /*0090*/  IADD3 R22, P0, PT, R1, UR4, RZ ;  /* 0x0000000401167c10 */ /* 0x004fe2000ff1e0ff */
[----:B-1----:R-:W-:-:S04]  /*00a0*/  IMAD.MOV.U32 R15, RZ, RZ, R12 ;  /* 0x000000ffff0f7224 */ /* 0x002fc800078e000c */
[----:B------:R-:W-:Y:S02]  /*00b0*/  IMAD.MOV.U32 R6, RZ, RZ, R22 ;  /* 0x000000ffff067224 */ /* 0x000fe400078e0016 */
[----:B----4-:R-:W-:Y:S02]  /*00c0*/  IMAD.U32 R4, RZ, RZ, UR6 ;  /* 0x00000006ff047e24 */ /* 0x010fe4000f8e00ff */
[----:B------:R-:W-:Y:S02]  /*00d0*/  IMAD.U32 R5, RZ, RZ, UR7 ;  /* 0x00000007ff057e24 */ /* 0x000fe4000f8e00ff */
[----:B---3--:R-:W-:Y:S02]  /*00e0*/  IMAD.MOV.U32 R12, RZ, RZ, R3 ;  /* 0x000000ffff0c7224 */ /* 0x008fe400078e0003 */
[----:B------:R-:W-:Y:S02]  /*00f0*/  IMAD.MOV.U32 R14, RZ, RZ, R2 ;  /* 0x000000ffff0e7224 */ /* 0x000fe400078e0002 */
[----:B0-----:R-:W-:-:S03]  /*0100*/  IMAD.X R2, RZ, RZ, UR5, P0 ;  /* 0x00000005ff027e24 */ /* 0x001fc600080e06ff */
[----:B------:R0:W-:Y:S01]  /*0110*/  STL.128 [R1], R12 ;  /* 0x0000000c01007387 */ /* 0x0001e20000100c00 */
[----:B------:R-:W-:-:S07]  /*0120*/  IMAD.MOV.U32 R7, RZ, RZ, R2 ;  /* 0x000000ffff077224 */ /* 0x000fce00078e0002 */
[----:B------:R-:W-:-:S07]  /*0130*/  LEPC R20, `(.L_x_15) ;  /* 0x000000001014794e */ /* 0x000fce0000000000 */
[----:B0-----:R-:W-:Y:S05]  /*0140*/  CALL.ABS.NOINC R8 ;  /* 0x0000000008007343 */ /* 0x001fea0003c00000 */
.L_x_15:
[----:B------:R-:W0:Y:S02]  /*0150*/  LDCU UR4, c[0x0][0x390] ;  /* 0x00007200ff0477ac */ /* 0x000e240008000800 */
[----:B0-----:R-:W-:-:S09]  /*0160*/  UISETP.GE.AND UP0, UPT, UR4, 0x1, UPT ;  /* 0x000000010400788c */ /* 0x001fd2000bf06270 */
[----:B------:R-:W-:Y:S05]  /*0170*/  BRA.U !UP0, `(.L_x_16) ;  /* 0x0000001d08287547 */ /* 0x000fea000b800000 */
[----:B------:R-:W0:Y:S01]  /*0180*/  LDC.64 R28, c[0x0][0x358] ;  /* 0x0000d600ff1c7b82 */ /* 0x000e220000000a00 */
[----:B------:R-:W-:Y:S01]  /*0190*/  BSSY.RECONVERGENT B7, `(.L_x_16) ;  /* 0x00001c8000077945 */ /* 0x000fe20003800200 */
[----:B------:R-:W-:-:S07]  /*01a0*/  IMAD.MOV.U32 R24, RZ, RZ, RZ ;  /* 0x000000ffff187224 */ /* 0x000fce00078e00ff */
.L_x_54:
[----:B------:R-:W1:Y:S01]  /*01b0*/  LDCU UR4, c[0x0][0x390] ;  /* 0x00007200ff0477ac */ /* 0x000e620008000800 */
[----:B------:R-:W-:Y:S01]  /*01c0*/  MOV R18, R24 ;  /* 0x0000001800127202 */ /* 0x000fe20000000f00 */
[----:B------:R-:W-:Y:S02]  /*01d0*/  VIADD R24, R24, 0x1 ;  /* 0x0000000118187836 */ /* 0x000fe40000000000 */
[----:B------:R-:W-:Y:S01]  /*01e0*/  IMAD.MOV.U32 R25, RZ, RZ, RZ ;  /* 0x000000ffff197224 */ /* 0x000fe200078e00ff */
[----:B-1----:R-:W-:Y:S02]  /*01f0*/  UISETP.GE.U32.AND UP0, UPT, UR4, 0x10, UPT ;  /* 0x000000100400788c */ /* 0x002fe4000bf06070 */
[----:B------:R-:W-:-:S04]  /*0200*/  ISETP.NE.AND P0, PT, R24, UR4, PT ;  /* 0x0000000418007c0c */ /* 0x000fc8000bf05270 */
[----:B------:R-:W-:-:S03]  /*0210*/  P2R R27, PR, RZ, 0x1 ;  /* 0x00000001ff1b7803 */ /* 0x000fc60000000000 */
[----:B------:R-:W-:Y:S06]  /*0220*/  BRA.U !UP0, `(.L_x_17) ;  /* 0x0000000d08607547 */ /* 0x000fec000b800000 */
[----:B------:R-:W1:Y:S01]  /*0230*/  LDC.64 R4, c[0x0][0x380] ;  /* 0x0000e000ff047b82 */ /* 0x000e620000000a00 */
[----:B------:R-:W2:Y:S01]  /*0240*/  LDCU UR4, c[0x0][0x390] ;  /* 0x00007200ff0477ac */ /* 0x000ea20008000800 */
[----:B------:R-:W-:Y:S01]  /*0250*/  BSSY.RECONVERGENT B6, `(.L_x_18) ;  /* 0x00000d2000067945 */ /* 0x000fe20003800200 */
[----:B------:R-:W1:Y:S01]  /*0260*/  LDCU.64 UR6, c[0x0][0x388] ;  /* 0x00007100ff0677ac */ /* 0x000e620008000a00 */
[----:B--2---:R-:W-:-:S04]  /*0270*/  ULOP3.LUT UR4, UR4, 0x7ffffff0, URZ, 0xc0, !UPT ;  /* 0x7ffffff004047892 */ /* 0x004fc8000f8ec0ff */
[----:B------:R-:W-:Y:S01]  /*0280*/  UIADD3 UR4, UPT, UPT, -UR4, URZ, URZ ;  /* 0x000000ff04047290 */ /* 0x000fe2000fffe1ff */
[----:B-1----:R-:W-:-:S03]  /*0290*/  IMAD.WIDE.U32 R4, R18, UR6, R4 ;  /* 0x0000000612047c25 */ /* 0x002fc6000f8e0004 */
[----:B------:R-:W-:Y:S01]  /*02a0*/  IADD3 R30, P0, PT, R4, 0x20, RZ ;  /* 0x00000020041e7810 */ /* 0x000fe20007f1e0ff */
[----:B------:R-:W-:Y:S02]  /*02b0*/  IMAD R4, R18, UR7, R5 ;  /* 0x0000000712047c24 */ /* 0x000fe4000f8e0205 */
[----:B------:R-:W-:Y:S02]  /*02c0*/  IMAD.U32 R16, RZ, RZ, UR4 ;  /* 0x00000004ff107e24 */ /* 0x000fe4000f8e00ff */
[----:B------:R-:W-:-:S08]  /*02d0*/  IMAD.X R31, RZ, RZ, R4, P0 ;  /* 0x000000ffff1f7224 */ /* 0x000fd000000e0604 */
.L_x_35:
[----:B0-----:R-:W-:Y:S02]  /*02e0*/  R2UR UR4, R28 ;  /* 0x000000001c0472ca */ /* 0x001fe400000e0000 */
[----:B------:R-:W-:-:S13]  /*02f0*/  R2UR UR5, R29 ;  /* 0x000000001d0572ca */ /* 0x000fda00000e0000 */
[----:B------:R-:W2:Y:S01]  /*0300*/  LDG.E R0, desc[UR4][R30.64+-0x20] ;  /* 0xffffe0041e007981 */ /* 0x000ea2000c1e1900 */
[----:B------:R-:W-:Y:S01]  /*0310*/  MOV R8, 0x18 ;  /* 0x0000001800087802 */ /* 0x000fe20000000f00 */
[----:B------:R-:W0:Y:S01]  /*0320*/  LDCU.64 UR4, c[0x4][0x8] ;  /* 0x01000100ff0477ac */ /* 0x000e220008000a00 */
[----:B------:R-:W-:Y:S02]  /*0330*/  VIADD R16, R16, 0x10 ;  /* 0x0000001010107836 */ /* 0x000fe40000000000 */
[----:B------:R-:W-:Y:S02]  /*0340*/  IMAD.MOV.U32 R6, RZ, RZ, R22 ;  /* 0x000000ffff067224 */ /* 0x000fe400078e0016 */
[----:B------:R-:W1:Y:S01]  /*0350*/  LDC.64 R8, c[0x4][R8] ;  /* 0x0100000008087b82 */ /* 0x000e620000000a00 */
[----:B------:R-:W-:Y:S01]  /*0360*/  ISETP.NE.AND P0, PT, R16, RZ, PT ;  /* 0x000000ff1000720c */ /* 0x000fe20003f05270 */
[----:B------:R-:W-:-:S03]  /*0370*/  IMAD.MOV.U32 R7, RZ, RZ, R2 ;  /* 0x000000ffff077224 */ /* 0x000fc600078e0002 */
[----:B------:R-:W-:Y:S01]  /*0380*/  P2R R19, PR, RZ, 0x1 ;  /* 0x00000001ff137803 */ /* 0x000fe20000000000 */
[----:B0-----:R-:W-:Y:S02]  /*0390*/  IMAD.U32 R4, RZ, RZ, UR4 ;  /* 0x00000004ff047e24 */ /* 0x001fe4000f8e00ff */
[----:B------:R-:W-:Y:S01]  /*03a0*/  IMAD.U32 R5, RZ, RZ, UR5 ;  /* 0x00000005ff057e24 */ /* 0x000fe2000f8e00ff */
[----:B-12---:R0:W-:Y:S06]  /*03b0*/  STL [R1], R0 ;  /* 0x0000000001007387 */ /* 0x0061ec0000100800 */
[----:B------:R-:W-:-:S07]  /*03c0*/  LEPC R20, `(.L_x_19) ;  /* 0x000000001014794e */ /* 0x000fce0000000000 */
[----:B0-----:R-:W-:Y:S05]  /*03d0*/  CALL.ABS.NOINC R8 ;  /* 0x0000000008007343 */ /* 0x001fea0003c00000 */
.L_x_19:
[----:B------:R-:W-:Y:S02]  /*03e0*/  R2UR UR4, R28 ;  /* 0x000000001c0472ca */ /* 0x000fe400000e0000 */
[----:B------:R-:W-:-:S13]  /*03f0*/  R2UR UR5, R29 ;  /* 0x000000001d0572ca */ /* 0x000fda00000e0000 */
[----:B------:R-:W2:Y:S01]  /*0400*/  LDG.E R0, desc[UR4][R30.64+-0x1c] ;  /* 0xffffe4041e007981 */ /* 0x000ea2000c1e1900 */
[----:B------:R-:W-:Y:S01]  /*0410*/  MOV R17, 0x18 ;  /* 0x0000001800117802 */ /* 0x000fe20000000f00 */
[----:B------:R-:W0:Y:S01]  /*0420*/  LDCU.64 UR4, c[0x4][0x8] ;  /* 0x01000100ff0477ac */ /* 0x000e220008000a00 */
[----:B------:R-:W-:Y:S02]  /*0430*/  IMAD.MOV.U32 R6, RZ, RZ, R22 ;  /* 0x000000ffff067224 */ /* 0x000fe400078e0016 */
[----:B------:R1:W3:Y:S01]  /*0440*/  LDC.64 R8, c[0x4][R17] ;  /* 0x0100000011087b82 */ /* 0x0002e20000000a00 */
[----:B------:R-:W-:Y:S02]  /*0450*/  IMAD.MOV.U32 R7, RZ, RZ, R2 ;  /* 0x000000ffff077224 */ /* 0x000fe400078e0002 */
[----:B0-----:R-:W-:Y:S01]  /*0460*/  IMAD.U32 R4, RZ, RZ, UR4 ;  /* 0x00000004ff047e24 */ /* 0x001fe2000f8e00ff */
[----:B------:R-:W-:Y:S01]  /*0470*/  MOV R5, UR5 ;  /* 0x0000000500057c02 */ /* 0x000fe20008000f00 */
[----:B--23--:R1:W-:Y:S06]  /*0480*/  STL [R1], R0 ;  /* 0x0000000001007387 */ /* 0x00c3ec0000100800 */
[----:B------:R-:W-:-:S07]  /*0490*/  LEPC R20, `(.L_x_20) ;  /* 0x000000001014794e */ /* 0x000fce0000000000 */
[----:B-1----:R-:W-:Y:S05]  /*04a0*/  CALL.ABS.NOINC R8 ;  /* 0x0000000008007343 */ /* 0x002fea0003c00000 */
.L_x_20:
[----:B------:R-:W-:Y:S02]  /*04b0*/  R2UR UR4, R28 ;  /* 0x000000001c0472ca */ /* 0x000fe400000e0000 */
[----:B------:R-:W-:-:S13]  /*04c0*/  R2UR UR5, R29 ;  /* 0x000000001d0572ca */ /* 0x000fda00000e0000 */
[----:B------:R-:W2:Y:S01]  /*04d0*/  LDG.E R0, desc[UR4][R30.64+-0x18] ;  /* 0xffffe8041e007981 */ /* 0x000ea2000c1e1900 */
[----:B------:R0:W1:Y:S01]  /*04e0*/  LDC.64 R8, c[0x4][R17] ;  /* 0x0100000011087b82 */ /* 0x0000620000000a00 */
[----:B------:R-:W3:Y:S01]  /*04f0*/  LDCU.64 UR4, c[0x4][0x8] ;  /* 0x01000100ff0477ac */ /* 0x000ee20008000a00 */
[----:B------:R-:W-:Y:S02]  /*0500*/  IMAD.MOV.U32 R6, RZ, RZ, R22 ;  /* 0x000000ffff067224 */ /* 0x000fe400078e0016 */
[----:B------:R-:W-:Y:S02]  /*0510*/  IMAD.MOV.U32 R7, RZ, RZ, R2 ;  /* 0x000000ffff077224 */ /* 0x000fe400078e0002 */
[----:B---3--:R-:W-:Y:S02]  /*0520*/  IMAD.U32 R4, RZ, RZ, UR4 ;  /* 0x00000004ff047e24 */ /* 0x008fe4000f8e00ff */
[----:B------:R-:W-:Y:S01]  /*0530*/  IMAD.U32 R5, RZ, RZ, UR5 ;  /* 0x00000005ff057e24 */ /* 0x000fe2000f8e00ff */
[----:B-12---:R0:W-:Y:S06]  /*0540*/  STL [R1], R0 ;  /* 0x0000000001007387 */ /* 0x0061ec0000100800 */
[----:B------:R-:W-:-:S07]  /*0550*/  LEPC R20, `(.L_x_21) ;  /* 0x000000001014794e */ /* 0x000fce0000000000 */
[----:B0-----:R-:W-:Y:S05]  /*0560*/  CALL.ABS.NOINC R8 ;  /* 0x0000000008007343 */ /* 0x001fea0003c00000 */
.L_x_21:
        /* <DEDUP_REMOVED lines=12> */
.L_x_22:
[----:B------:R-:W-:Y:S02]  /*0630*/  R2UR UR4, R28 ;  /* 0x000000001c0472ca */ /* 0x000fe400000e0000 */
[----:B------:R-:W-:-:S13]  /*0640*/  R2UR UR5, R29 ;  /* 0x000000001d0572ca */ /* 0x000fda00000e0000 */
[----:B------:R-:W2:Y:S01]  /*0650*/  LDG.E R0, desc[UR4][R30.64+-0x10] ;  /* 0xfffff0041e007981 */ /* 0x000ea2000c1e1900 */
[----:B------:R0:W1:Y:S01]  /*0660*/  LDC.64 R8, c[0x4][R17] ;  /* 0x0100000011087b82 */ /* 0x0000620000000a00 */
[----:B------:R-:W3:Y:S01]  /*0670*/  LDCU.64 UR4, c[0x4][0x8] ;  /* 0x01000100ff0477ac */ /* 0x000ee20008000a00 */
[----:B------:R-:W-:Y:S02]  /*0680*/  IMAD.MOV.U32 R6, RZ, RZ, R22 ;  /* 0x000000ffff067224 */ /* 0x000fe400078e0016 */
[----:B------:R-:W-:Y:S01]  /*0690*/  IMAD.MOV.U32 R7, RZ, RZ, R2 ;  /* 0x000000ffff077224 */ /* 0x000fe200078e0002 */
[----:B---3--:R-:W-:Y:S01]  /*06a0*/  MOV R4, UR4 ;  /* 0x0000000400047c02 */ /* 0x008fe20008000f00 */
[----:B------:R-:W-:Y:S01]  /*06b0*/  IMAD.U32 R5, RZ, RZ, UR5 ;  /* 0x00000005ff057e24 */ /* 0x000fe2000f8e00ff */
[----:B-12---:R0:W-:Y:S06]  /*06c0*/  STL [R1], R0 ;  /* 0x0000000001007387 */ /* 0x0061ec0000100800 */
[----:B------:R-:W-:-:S07]  /*06d0*/  LEPC R20, `(.L_x_23) ;  /* 0x000000001014794e */ /* 0x000fce0000000000 */
[----:B0-----:R-:W-:Y:S05]  /*06e0*/  CALL.ABS.NOINC R8 ;  /* 0x0000000008007343 */ /* 0x001fea0003c00000 */
.L_x_23:
        /* <DEDUP_REMOVED lines=12> */
.L_x_24:
[----:B------:R-:W-:Y:S02]  /*07b0*/  R2UR UR4, R28 ;  /* 0x000000001c0472ca */ /* 0x000fe400000e0000 */
[----:B------:R-:W-:-:S13]  /*07c0*/  R2UR UR5, R29 ;  /* 0x000000001d0572ca */ /* 0x000fda00000e0000 */
[----:B------:R-:W2:Y:S01]  /*07d0*/  LDG.E R0, desc[UR4][R30.64+-0x8] ;  /* 0xfffff8041e007981 */ /* 0x000ea2000c1e1900 */
[----:B------:R0:W1:Y:S01]  /*07e0*/  LDC.64 R8, c[0x4][R17] ;  /* 0x0100000011087b82 */ /* 0x0000620000000a00 */
[----:B------:R-:W3:Y:S01]  /*07f0*/  LDCU.64 UR4, c[0x4][0x8] ;  /* 0x01000100ff0477ac */ /* 0x000ee20008000a00 */
[----:B------:R-:W-:Y:S01]  /*0800*/  MOV R6, R22 ;  /* 0x0000001600067202 */ /* 0x000fe20000000f00 */
[----:B------:R-:W-:Y:S02]  /*0810*/  IMAD.MOV.U32 R7, RZ, RZ, R2 ;  /* 0x000000ffff077224 */ /* 0x000fe400078e0002 */
[----:B---3--:R-:W-:Y:S02]  /*0820*/  IMAD.U32 R4, RZ, RZ, UR4 ;  /* 0x00000004ff047e24 */ /* 0x008fe4000f8e00ff */
[----:B------:R-:W-:Y:S01]  /*0830*/  IMAD.U32 R5, RZ, RZ, UR5 ;  /* 0x00000005ff057e24 */ /* 0x000fe2000f8e00ff */
[----:B-12---:R0:W-:Y:S06]  /*0840*/  STL [R1], R0 ;  /* 0x0000000001007387 */ /* 0x0061ec0000100800 */
[----:B------:R-:W-:-:S07]  /*0850*/  LEPC R20, `(.L_x_25) ;  /* 0x000000001014794e */ /* 0x000fce0000000000 */
[----:B0-----:R-:W-:Y:S05]  /*0860*/  CALL.ABS.NOINC R8 ;  /* 0x0000000008007343 */ /* 0x001fea0003c00000 */
.L_x_25:
        /* <DEDUP_REMOVED lines=12> */
.L_x_26:
        /* <DEDUP_REMOVED lines=12> */
.L_x_27:
        /* <DEDUP_REMOVED lines=12> */
.L_x_28:
        /* <DEDUP_REMOVED lines=12> */
.L_x_29:
        /* <DEDUP_REMOVED lines=12> */
.L_x_30:
        /* <DEDUP_REMOVED lines=12> */
.L_x_31:
        /* <DEDUP_REMOVED lines=12> */
.L_x_32:
        /* <DEDUP_REMOVED lines=12> */
.L_x_33:
        /* <DEDUP_REMOVED lines=12> */
.L_x_34:
[----:B------:R-:W-:Y:S02]  /*0f30*/  ISETP.NE.AND P6, PT, R19, RZ, PT ;  /* 0x000000ff1300720c */ /* 0x000fe40003fc5270 */
[----:B------:R-:W-:-:S05]  /*0f40*/  IADD3 R30, P0, PT, R30, 0x40, RZ ;  /* 0x000000401e1e7810 */ /* 0x000fca0007f1e0ff */
[----:B------:R-:W-:-:S06]  /*0f50*/  IMAD.X R31, RZ, RZ, R31, P0 ;  /* 0x000000ffff1f7224 */ /* 0x000fcc00000e061f */
[----:B------:R-:W-:Y:S05]  /*0f60*/  @P6 BRA `(.L_x_35) ;  /* 0xfffffff000dc6947 */ /* 0x000fea000383ffff */
[----:B------:R-:W-:Y:S05]  /*0f70*/  BSYNC.RECONVERGENT B6 ;  /* 0x0000000000067941 */ /* 0x000fea0003800200 */
.L_x_18:
[----:B------:R-:W0:Y:S02]  /*0f80*/  LDCU UR4, c[0x0][0x390] ;  /* 0x00007200ff0477ac */ /* 0x000e240008000800 */
[----:B0-----:R-:W-:-:S06]  /*0f90*/  ULOP3.LUT UR4, UR4, 0x7ffffff0, URZ, 0xc0, !UPT ;  /* 0x7ffffff004047892 */ /* 0x001fcc000f8ec0ff */
[----:B------:R-:W-:-:S07]  /*0fa0*/  IMAD.U32 R25, RZ, RZ, UR4 ;  /* 0x00000004ff197e24 */ /* 0x000fce000f8e00ff */
.L_x_17:
[----:B------:R-:W1:Y:S02]  /*0fb0*/  LDC R26, c[0x0][0x390] ;  /* 0x0000e400ff1a7b82 */ /* 0x000e640000000800 */
[----:B-1----:R-:W-:-:S04]  /*0fc0*/  LOP3.LUT R0, R26, 0xf, RZ, 0xc0, !PT ;  /* 0x0000000f1a007812 */ /* 0x002fc800078ec0ff */
[----:B------:R-:W-:-:S13]  /*0fd0*/  ISETP.NE.AND P0, PT, R0, RZ, PT ;  /* 0x000000ff0000720c */ /* 0x000fda0003f05270 */
[----:B------:R-:W-:Y:S05]  /*0fe0*/  @!P0 BRA `(.L_x_36) ;  /* 0x0000000c00608947 */ /* 0x000fea0003800000 */
[----:B------:R-:W1:Y:S01]  /*0ff0*/  LDC.64 R4, c[0x0][0x380] ;  /* 0x0000e000ff047b82 */ /* 0x000e620000000a00 */
[----:B------:R-:W1:Y:S01]  /*1000*/  LDCU.64 UR4, c[0x0][0x388] ;  /* 0x00007100ff0477ac */ /* 0x000e620008000a00 */
[----:B------:R-:W-:-:S04]  /*1010*/  IADD3 R0, PT, PT, R0, -0x1, RZ ;  /* 0xffffffff00007810 */ /* 0x000fc80007ffe0ff */
[----:B------:R-:W-:Y:S01]  /*1020*/  ISETP.GE.U32.AND P0, PT, R0, 0x7, PT ;  /* 0x000000070000780c */ /* 0x000fe20003f06070 */
[----:B-1----:R-:W-:-:S04]  /*1030*/  IMAD.WIDE.U32 R4, R18, UR4, R4 ;  /* 0x0000000412047c25 */ /* 0x002fc8000f8e0004 */
[----:B------:R-:W-:Y:S02]  /*1040*/  IMAD R19, R18, UR5, R5 ;  /* 0x0000000512137c24 */ /* 0x000fe4000f8e0205 */
[----:B------:R-:W-:-:S06]  /*1050*/  IMAD.MOV.U32 R18, RZ, RZ, R4 ;  /* 0x000000ffff127224 */ /* 0x000fcc00078e0004 */
[----:B------:R-:W-:Y:S05]  /*1060*/  @!P0 BRA `(.L_x_37) ;  /* 0x0000000400908947 */ /* 0x000fea0003800000 */
[----:B0-----:R-:W-:Y:S01]  /*1070*/  R2UR UR4, R28 ;  /* 0x000000001c0472ca */ /* 0x001fe200000e0000 */
[----:B------:R-:W-:Y:S01]  /*1080*/  IMAD.WIDE.U32 R30, R25, 0x4, R18 ;  /* 0x00000004191e7825 */ /* 0x000fe200078e0012 */
[----:B------:R-:W-:-:S13]  /*1090*/  R2UR UR5, R29 ;  /* 0x000000001d0572ca */ /* 0x000fda00000e0000 */
[----:B------:R-:W2:Y:S01]  /*10a0*/  LDG.E R0, desc[UR4][R30.64] ;  /* 0x000000041e007981 */ /* 0x000ea2000c1e1900 */
[----:B------:R-:W-:Y:S01]  /*10b0*/  MOV R8, 0x18 ;  /* 0x0000001800087802 */ /* 0x000fe20000000f00 */
[----:B------:R-:W0:Y:S01]  /*10c0*/  LDCU.64 UR4, c[0x4][0x8] ;  /* 0x01000100ff0477ac */ /* 0x000e220008000a00 */
[----:B------:R-:W-:Y:S02]  /*10d0*/  IMAD.MOV.U32 R6, RZ, RZ, R22 ;  /* 0x000000ffff067224 */ /* 0x000fe400078e0016 */
[----:B------:R-:W-:Y:S02]  /*10e0*/  IMAD.MOV.U32 R7, RZ, RZ, R2 ;  /* 0x000000ffff077224 */ /* 0x000fe400078e0002 */
[----:B------:R-:W1:Y:S01]  /*10f0*/  LDC.64 R8, c[0x4][R8] ;  /* 0x0100000008087b82 */ /* 0x000e620000000a00 */
[----:B0-----:R-:W-:Y:S02]  /*1100*/  IMAD.U32 R4, RZ, RZ, UR4 ;  /* 0x00000004ff047e24 */ /* 0x001fe4000f8e00ff */
[----:B------:R-:W-:Y:S01]  /*1110*/  IMAD.U32 R5, RZ, RZ, UR5 ;  /* 0x00000005ff057e24 */ /* 0x000fe2000f8e00ff */
[----:B-12---:R0:W-:Y:S06]  /*1120*/  STL [R1], R0 ;  /* 0x0000000001007387 */ /* 0x0061ec0000100800 */
[----:B------:R-:W-:-:S07]  /*1130*/  LEPC R20, `(.L_x_38) ;  /* 0x000000001014794e */ /* 0x000fce0000000000 */
[----:B0-----:R-:W-:Y:S05]  /*1140*/  CALL.ABS.NOINC R8 ;  /* 0x0000000008007343 */ /* 0x001fea0003c00000 */
.L_x_38:
        /* <DEDUP_REMOVED lines=8> */
[----:B0-----:R-:W-:Y:S02]  /*11d0*/  IMAD.U32 R4, RZ, RZ, UR4 ;  /* 0x00000004ff047e24 */ /* 0x001fe4000f8e00ff */
[----:B------:R-:W-:Y:S01]  /*11e0*/  IMAD.U32 R5, RZ, RZ, UR5 ;  /* 0x00000005ff057e24 */ /* 0x000fe2000f8e00ff */
[----:B--23--:R1:W-:Y:S06]  /*11f0*/  STL [R1], R0 ;  /* 0x0000000001007387 */ /* 0x00c3ec0000100800 */
[----:B------:R-:W-:-:S07]  /*1200*/  LEPC R20, `(.L_x_39) ;  /* 0x000000001014794e */ /* 0x000fce0000000000 */
[----:B-1----:R-:W-:Y:S05]  /*1210*/  CALL.ABS.NOINC R8 ;  /* 0x0000000008007343 */ /* 0x002fea0003c00000 */
.L_x_39:
        /* <DEDUP_REMOVED lines=12> */
.L_x_40:
        /* <DEDUP_REMOVED lines=12> */
.L_x_41:
        /* <DEDUP_REMOVED lines=12> */
.L_x_42:
        /* <DEDUP_REMOVED lines=12> */
.L_x_43:
        /* <DEDUP_REMOVED lines=12> */
.L_x_44:
[----:B------:R-:W-:Y:S02]  /*15e0*/  R2UR UR4, R28 ;  /* 0x000000001c0472ca */ /* 0x000fe400000e0000 */
[----:B------:R-:W-:-:S13]  /*15f0*/  R2UR UR5, R29 ;  /* 0x000000001d0572ca */ /* 0x000fda00000e0000 */
[----:B------:R-:W2:Y:S01]  /*1600*/  LDG.E R30, desc[UR4][R30.64+0x1c] ;  /* 0x00001c041e1e7981 */ /* 0x000ea2000c1e1900 */
[----:B------:R-:W0:Y:S01]  /*1610*/  LDC.64 R16, c[0x4][R16] ;  /* 0x0100000010107b82 */ /* 0x000e220000000a00 */
[----:B------:R-:W1:Y:S01]  /*1620*/  LDCU.64 UR4, c[0x4][0x8] ;  /* 0x01000100ff0477ac */ /* 0x000e620008000a00 */
[----:B------:R-:W-:Y:S02]  /*1630*/  IMAD.MOV.U32 R6, RZ, RZ, R22 ;  /* 0x000000ffff067224 */ /* 0x000fe400078e0016 */
[----:B------:R-:W-:Y:S01]  /*1640*/  IMAD.MOV.U32 R7, RZ, RZ, R2 ;  /* 0x000000ffff077224 */ /* 0x000fe200078e0002 */
[----:B-1----:R-:W-:Y:S01]  /*1650*/  MOV R4, UR4 ;  /* 0x0000000400047c02 */ /* 0x002fe20008000f00 */
[----:B------:R-:W-:Y:S01]  /*1660*/  IMAD.U32 R5, RZ, RZ, UR5 ;  /* 0x00000005ff057e24 */ /* 0x000fe2000f8e00ff */
[----:B0-2---:R1:W-:Y:S06]  /*1670*/  STL [R1], R30 ;  /* 0x0000001e01007387 */ /* 0x0053ec0000100800 */
[----:B------:R-:W-:-:S07]  /*1680*/  LEPC R20, `(.L_x_45) ;  /* 0x000000001014794e */ /* 0x000fce0000000000 */
[----:B-1----:R-:W-:Y:S05]  /*1690*/  CALL.ABS.NOINC R16 ;  /* 0x0000000010007343 */ /* 0x002fea0003c00000 */
.L_x_45:
[----:B------:R-:W-:-:S07]  /*16a0*/  VIADD R25, R25, 0x8 ;  /* 0x0000000819197836 */ /* 0x000fce0000000000 */
.L_x_37:
[----:B------:R-:W-:-:S04]  /*16b0*/  LOP3.LUT R0, R26, 0x7, RZ, 0xc0, !PT ;  /* 0x000000071a007812 */ /* 0x000fc800078ec0ff */
[----:B------:R-:W-:-:S13]  /*16c0*/  ISETP.NE.AND P0, PT, R0, RZ, PT ;  /* 0x000000ff0000720c */ /* 0x000fda0003f05270 */
[----:B------:R-:W-:Y:S05]  /*16d0*/  @!P0 BRA `(.L_x_36) ;  /* 0x0000000400a48947 */ /* 0x000fea0003800000 */
[----:B------:R-:W-:-:S05]  /*16e0*/  VIADD R0, R0, 0xffffffff ;  /* 0xffffffff00007836 */ /* 0x000fca0000000000 */
[----:B------:R-:W-:-:S13]  /*16f0*/  ISETP.GE.U32.AND P0, PT, R0, 0x3, PT ;  /* 0x000000030000780c */ /* 0x000fda0003f06070 */
        /* <DEDUP_REMOVED lines=15> */
.L_x_47:
[----:B------:R-:W-:Y:S02]  /*17f0*/  R2UR UR4, R28 ;  /* 0x000000001c0472ca */ /* 0x000fe400000e0000 */
[----:B------:R-:W-:-:S13]  /*1800*/  R2UR UR5, R29 ;  /* 0x000000001d0572ca */ /* 0x000fda00000e0000 */
[----:B------:R-:W2:Y:S01]  /*1810*/  LDG.E R0, desc[UR4][R16.64+0x4] ;  /* 0x0000040410007981 */ /* 0x000ea2000c1e1900 */
[----:B------:R-:W-:Y:S01]  /*1820*/  MOV R23, 0x18 ;  /* 0x0000001800177802 */ /* 0x000fe20000000f00 */
[----:B------:R-:W0:Y:S01]  /*1830*/  LDCU.64 UR4, c[0x4][0x8] ;  /* 0x01000100ff0477ac */ /* 0x000e220008000a00 */
[----:B------:R-:W-:Y:S02]  /*1840*/  IMAD.MOV.U32 R6, RZ, RZ, R22 ;  /* 0x000000ffff067224 */ /* 0x000fe400078e0016 */
[----:B------:R1:W3:Y:S01]  /*1850*/  LDC.64 R8, c[0x4][R23] ;  /* 0x0100000017087b82 */ /* 0x0002e20000000a00 */
[----:B------:R-:W-:Y:S01]  /*1860*/  IMAD.MOV.U32 R7, RZ, RZ, R2 ;  /* 0x000000ffff077224 */ /* 0x000fe200078e0002 */
[----:B0-----:R-:W-:Y:S01]  /*1870*/  MOV R4, UR4 ;  /* 0x0000000400047c02 */ /* 0x001fe20008000f00 */
[----:B------:R-:W-:Y:S01]  /*1880*/  IMAD.U32 R5, RZ, RZ, UR5 ;  /* 0x00000005ff057e24 */ /* 0x000fe2000f8e00ff */
[----:B--23--:R1:W-:Y:S06]  /*1890*/  STL [R1], R0 ;  /* 0x0000000001007387 */ /* 0x00c3ec0000100800 */
[----:B------:R-:W-:-:S07]  /*18a0*/  LEPC R20, `(.L_x_48) ;  /* 0x000000001014794e */ /* 0x000fce0000000000 */
[----:B-1----:R-:W-:Y:S05]  /*18b0*/  CALL.ABS.NOINC R8 ;  /* 0x0000000008007343 */ /* 0x002fea0003c00000 */
.L_x_48:
        /* <DEDUP_REMOVED lines=12> */
.L_x_49:
        /* <DEDUP_REMOVED lines=12> */
.L_x_50:
[----:B------:R-:W-:-:S07]  /*1a40*/  VIADD R25, R25, 0x4 ;  /* 0x0000000419197836 */ /* 0x000fce0000000000 */
.L_x_46:
[----:B------:R-:W-:-:S04]  /*1a50*/  LOP3.LUT R26, R26, 0x3, RZ, 0xc0, !PT ;  /* 0x000000031a1a7812 */ /* 0x000fc800078ec0ff */
[----:B------:R-:W-:-:S13]  /*1a60*/  ISETP.NE.AND P0, PT, R26, RZ, PT ;  /* 0x000000ff1a00720c */ /* 0x000fda0003f05270 */
[----:B------:R-:W-:Y:S05]  /*1a70*/  @!P0 BRA `(.L_x_36) ;  /* 0x0000000000bc8947 */ /* 0x000fea0003800000 */
[----:B0-----:R-:W-:Y:S01]  /*1a80*/  R2UR UR4, R28 ;  /* 0x000000001c0472ca */ /* 0x001fe200000e0000 */
[----:B------:R-:W-:Y:S01]  /*1a90*/  IMAD.WIDE.U32 R18, R25, 0x4, R18 ;  /* 0x0000000419127825 */ /* 0x000fe200078e0012 */
[----:B------:R-:W-:-:S13]  /*1aa0*/  R2UR UR5, R29 ;  /* 0x000000001d0572ca */ /* 0x000fda00000e0000 */
[----:B------:R-:W2:Y:S01]  /*1ab0*/  LDG.E R0, desc[UR4][R18.64] ;  /* 0x0000000412007981 */ /* 0x000ea2000c1e1900 */
[----:B------:R-:W-:Y:S01]  /*1ac0*/  MOV R8, 0x18 ;  /* 0x0000001800087802 */ /* 0x000fe20000000f00 */
[----:B------:R-:W0:Y:S01]  /*1ad0*/  LDCU.64 UR4, c[0x4][0x8] ;  /* 0x01000100ff0477ac */ /* 0x000e220008000a00 */
[----:B------:R-:W-:Y:S01]  /*1ae0*/  ISETP.NE.AND P0, PT, R26, 0x1, PT ;  /* 0x000000011a00780c */ /* 0x000fe20003f05270 */
[----:B------:R-:W-:Y:S02]  /*1af0*/  IMAD.MOV.U32 R6, RZ, RZ, R22 ;  /* 0x000000ffff067224 */ /* 0x000fe400078e0016 */
[----:B------:R-:W-:Y:S01]  /*1b00*/  IMAD.MOV.U32 R7, RZ, RZ, R2 ;  /* 0x000000ffff077224 */ /* 0x000fe200078e0002 */
[----:B------:R-:W1:Y:S01]  /*1b10*/  LDC.64 R8, c[0x4][R8] ;  /* 0x0100000008087b82 */ /* 0x000e620000000a00 */
[----:B0-----:R-:W-:Y:S02]  /*1b20*/  IMAD.U32 R4, RZ, RZ, UR4 ;  /* 0x00000004ff047e24 */ /* 0x001fe4000f8e00ff */
[----:B------:R-:W-:Y:S01]  /*1b30*/  IMAD.U32 R5, RZ, RZ, UR5 ;  /* 0x00000005ff057e24 */ /* 0x000fe2000f8e00ff */
[----:B--2---:R0:W-:Y:S02]  /*1b40*/  STL [R1], R0 ;  /* 0x0000000001007387 */ /* 0x0041e40000100800 */
[----:B01----:R-:W-:-:S07]  /*1b50*/  P2R R0, PR, RZ, 0x1 ;  /* 0x00000001ff007803 */ /* 0x003fce0000000000 */
[----:B------:R-:W-:-:S07]  /*1b60*/  LEPC R20, `(.L_x_51) ;  /* 0x000000001014794e */ /* 0x000fce0000000000 */
[----:B------:R-:W-:Y:S05]  /*1b70*/  CALL.ABS.NOINC R8 ;  /* 0x0000000008007343 */ /* 0x000fea0003c00000 */
.L_x_51:
[----:B------:R-:W-:-:S13]  /*1b80*/  ISETP.NE.AND P6, PT, R26, 0x1, PT ;  /* 0x000000011a00780c */ /* 0x000fda0003fc5270 */
[----:B------:R-:W-:Y:S05]  /*1b90*/  @!P6 BRA `(.L_x_36) ;  /* 0x000000000074e947 */ /* 0x000fea0003800000 */
[----:B------:R-:W-:Y:S02]  /*1ba0*/  R2UR UR4, R28 ;  /* 0x000000001c0472ca */ /* 0x000fe400000e0000 */
[----:B------:R-:W-:-:S13]  /*1bb0*/  R2UR UR5, R29 ;  /* 0x000000001d0572ca */ /* 0x000fda00000e0000 */
[----:B------:R-:W2:Y:S01]  /*1bc0*/  LDG.E R0, desc[UR4][R18.64+0x4] ;  /* 0x0000040412007981 */ /* 0x000ea2000c1e1900 */
[----:B------:R-:W-:Y:S01]  /*1bd0*/  MOV R16, 0x18 ;  /* 0x0000001800107802 */ /* 0x000fe20000000f00 */
[----:B------:R-:W0:Y:S01]  /*1be0*/  LDCU.64 UR4, c[0x4][0x8] ;  /* 0x01000100ff0477ac */ /* 0x000e220008000a00 */
[----:B------:R-:W-:Y:S01]  /*1bf0*/  ISETP.NE.AND P0, PT, R26, 0x2, PT ;  /* 0x000000021a00780c */ /* 0x000fe20003f05270 */
[----:B------:R-:W-:Y:S01]  /*1c00*/  IMAD.MOV.U32 R6, RZ, RZ, R22 ;  /* 0x000000ffff067224 */ /* 0x000fe200078e0016 */
[----:B------:R1:W3:Y:S01]  /*1c10*/  LDC.64 R8, c[0x4][R16] ;  /* 0x0100000010087b82 */ /* 0x0002e20000000a00 */
[----:B------:R-:W-:Y:S01]  /*1c20*/  MOV R7, R2 ;  /* 0x0000000200077202 */ /* 0x000fe20000000f00 */
[----:B0-----:R-:W-:Y:S02]  /*1c30*/  IMAD.U32 R4, RZ, RZ, UR4 ;  /* 0x00000004ff047e24 */ /* 0x001fe4000f8e00ff */
[----:B------:R-:W-:Y:S01]  /*1c40*/  IMAD.U32 R5, RZ, RZ, UR5 ;  /* 0x00000005ff057e24 */ /* 0x000fe2000f8e00ff */
[----:B--2---:R0:W-:Y:S02]  /*1c50*/  STL [R1], R0 ;  /* 0x0000000001007387 */ /* 0x0041e40000100800 */
[----:B01-3--:R-:W-:-:S07]  /*1c60*/  P2R R0, PR, RZ, 0x1 ;  /* 0x00000001ff007803 */ /* 0x00bfce0000000000 */
[----:B------:R-:W-:-:S07]  /*1c70*/  LEPC R20, `(.L_x_52) ;  /* 0x000000001014794e */ /* 0x000fce0000000000 */
[----:B------:R-:W-:Y:S05]  /*1c80*/  CALL.ABS.NOINC R8 ;  /* 0x0000000008007343 */ /* 0x000fea0003c00000 */
.L_x_52:
[----:B------:R-:W-:-:S13]  /*1c90*/  ISETP.NE.AND P6, PT, R26, 0x2, PT ;  /* 0x000000021a00780c */ /* 0x000fda0003fc5270 */
[----:B------:R-:W-:Y:S05]  /*1ca0*/  @!P6 BRA `(.L_x_36) ;  /* 0x000000000030e947 */ /* 0x000fea0003800000 */
[----:B------:R-:W-:Y:S02]  /*1cb0*/  R2UR UR4, R28 ;  /* 0x000000001c0472ca */ /* 0x000fe400000e0000 */
[----:B------:R-:W-:-:S13]  /*1cc0*/  R2UR UR5, R29 ;  /* 0x000000001d0572ca */ /* 0x000fda00000e0000 */
[----:B------:R-:W2:Y:S01]  /*1cd0*/  LDG.E R18, desc[UR4][R18.64+0x8] ;  /* 0x0000080412127981 */ /* 0x000ea2000c1e1900 */
[----:B------:R-:W0:Y:S01]  /*1ce0*/  LDC.64 R16, c[0x4][R16] ;  /* 0x0100000010107b82 */ /* 0x000e220000000a00 */
[----:B------:R-:W1:Y:S01]  /*1cf0*/  LDCU.64 UR4, c[0x4][0x8] ;  /* 0x01000100ff0477ac */ /* 0x000e620008000a00 */
[----:B------:R-:W-:Y:S02]  /*1d00*/  IMAD.MOV.U32 R6, RZ, RZ, R22 ;  /* 0x000000ffff067224 */ /* 0x000fe400078e0016 */
[----:B------:R-:W-:Y:S02]  /*1d10*/  IMAD.MOV.U32 R7, RZ, RZ, R2 ;  /* 0x000000ffff077224 */ /* 0x000fe400078e0002 */
[----:B-1----:R-:W-:Y:S02]  /*1d20*/  IMAD.U32 R4, RZ, RZ, UR4 ;  /* 0x00000004ff047e24 */ /* 0x002fe4000f8e00ff */
[----:B------:R-:W-:Y:S01]  /*1d30*/  IMAD.U32 R5, RZ, RZ, UR5 ;  /* 0x00000005ff057e24 */ /* 0x000fe2000f8e00ff */
[----:B0-2---:R1:W-:Y:S06]  /*1d40*/  STL [R1], R18 ;  /* 0x0000001201007387 */ /* 0x0053ec0000100800 */
[----:B------:R-:W-:-:S07]  /*1d50*/  LEPC R20, `(.L_x_36) ;  /* 0x000000001014794e */ /* 0x000fce0000000000 */
[----:B-1----:R-:W-:Y:S05]  /*1d60*/  CALL.ABS.NOINC R16 ;  /* 0x0000000010007343 */ /* 0x002fea0003c00000 */
.L_x_36:
[----:B------:R-:W-:Y:S01]  /*1d70*/  MOV R0, 0x18 ;  /* 0x0000001800007802 */ /* 0x000fe20000000f00 */
[----:B------:R-:W1:Y:S01]  /*1d80*/  LDCU.64 UR4, c[0x4][0x10] ;  /* 0x01000200ff0477ac */ /* 0x000e620008000a00 */
[----:B------:R-:W-:Y:S02]  /*1d90*/  CS2R R6, SRZ ;  /* 0x0000000000067805 */ /* 0x000fe4000001ff00 */
[----:B------:R2:W3:Y:S01]  /*1da0*/  LDC.64 R8, c[0x4][R0] ;  /* 0x0100000000087b82 */ /* 0x0004e20000000a00 */
[----:B-1----:R-:W-:Y:S02]  /*1db0*/  IMAD.U32 R4, RZ, RZ, UR4 ;  /* 0x00000004ff047e24 */ /* 0x002fe4000f8e00ff */
[----:B--2---:R-:W-:-:S07]  /*1dc0*/  IMAD.U32 R5, RZ, RZ, UR5 ;  /* 0x00000005ff057e24 */ /* 0x004fce000f8e00ff */
[----:B------:R-:W-:-:S07]  /*1dd0*/  LEPC R20, `(.L_x_53) ;  /* 0x000000001014794e */ /* 0x000fce0000000000 */
[----:B0--3--:R-:W-:Y:S05]  /*1de0*/  CALL.ABS.NOINC R8 ;  /* 0x0000000008007343 */ /* 0x009fea0003c00000 */
.L_x_53:
[----:B------:R-:W-:-:S13]  /*1df0*/  ISETP.NE.AND P6, PT, R27, RZ, PT ;  /* 0x000000ff1b00720c */ /* 0x000fda0003fc5270 */
[----:B------:R-:W-:Y:S05]  /*1e00*/  @P6 BRA `(.L_x_54) ;  /* 0xffffffe000e86947 */ /* 0x000fea000383ffff */
[----:B------:R-:W-:Y:S05]  /*1e10*/  BSYNC.RECONVERGENT B7 ;  /* 0x0000000000077941 */ /* 0x000fea0003800200 */
.L_x_16:
[----:B------:R-:W-:Y:S01]  /*1e20*/  MOV R0, 0x18 ;  /* 0x0000001800007802 */ /* 0x000fe20000000f00 */
[----:B------:R-:W0:Y:S01]  /*1e30*/  LDCU.64 UR4, c[0x4][0x10] ;  /* 0x01000200ff0477ac */ /* 0x000e220008000a00 */
[----:B------:R-:W-:Y:S02]  /*1e40*/  CS2R R6, SRZ ;  /* 0x0000000000067805 */ /* 0x000fe4000001ff00 */
[----:B------:R1:W2:Y:S01]  /*1e50*/  LDC.64 R2, c[0x4][R0] ;  /* 0x0100000000027b82 */ /* 0x0002a20000000a00 */
[----:B0-----:R-:W-:Y:S02]  /*1e60*/  IMAD.U32 R4, RZ, RZ, UR4 ;  /* 0x00000004ff047e24 */ /* 0x001fe4000f8e00ff */
[----:B-1----:R-:W-:-:S07]  /*1e70*/  IMAD.U32 R5, RZ, RZ, UR5 ;  /* 0x00000005ff057e24 */ /* 0x002fce000f8e00ff */
[----:B------:R-:W-:-:S07]  /*1e80*/  LEPC R20, `(.L_x_55) ;  /* 0x000000001014794e */ /* 0x000fce0000000000 */
[----:B--2---:R-:W-:Y:S05]  /*1e90*/  CALL.ABS.NOINC R2 ;  /* 0x0000000002007343 */ /* 0x004fea0003c00000 */
.L_x_55:
[----:B------:R-:W-:Y:S05]  /*1ea0*/  EXIT ;  /* 0x000000000000794d */ /* 0x000fea0003800000 */
.L_x_56:
        /* <DEDUP_REMOVED lines=13> */
.L_x_58:


//--------------------- .nv.global.init           --------------------------
	.section	.nv.global.init,"aw",@progbits
.nv.global.init:
	.type		$str$2,@object
	.size		$str$2,($str$1 - $str$2)
$str$2:
        /*0000*/ 	.byte	0x0a, 0x00
	.type		$str$1,@object
	.size		$str$1,($str - $str$1)
$str$1:
        /*0002*/ 	.byte	0x25, 0x34, 0x64, 0x00
	.type		$str,@object
	.size		$str,(.L_0 - $str)
$str:
        /*0006*/ 	.byte	0x0a, 0x72, 0x6f, 0x75, 0x6e, 0x64, 0x25, 0x64, 0x2c, 0x20, 0x64, 0x65, 0x76, 0x69, 0x63, 0x65
        /*0016*/ 	.byte	0x3a, 0x20, 0x28, 0x25, 0x64, 0x20, 0x25, 0x64, 0x29, 0x20, 0x25, 0x64, 0x0a, 0x00
.L_0:


//--------------------- .nv.shared._Z3caliiiiiiiPim --------------------------
	.section	.nv.shared._Z3caliiiiiiiPim,"aw",@nobits
	.sectionflags	@""
	.align	4
.nv.shared._Z3caliiiiiiiPim:
	.zero		13312


//--------------------- .nv.shared.reserved.0     --------------------------
	.section	.nv.shared.reserved.0,"aw",@nobits
	.weak		__nv_reservedSMEM_offset_0_alias
	.size		__nv_reservedSMEM_offset_0_alias, 0, 64
	.other		__nv_reservedSMEM_offset_0_alias,@"STO_CUDA_RESERVED_SHARED STV_DEFAULT"
__nv_reservedSMEM_offset_0_alias:
	.zero		0
	.zero		64


//--------------------- .nv.constant0._Z3caliiiiiiiPim --------------------------
	.section	.nv.constant0._Z3caliiiiiiiPim,"a",@progbits
	.sectionflags	@""
	.align	4
.nv.constant0._Z3caliiiiiiiPim:
	.zero		944


//--------------------- .nv.constant0._Z4testPimiiii --------------------------
	.section	.nv.constant0._Z4testPimiiii,"a",@progbits
	.sectionflags	@""
	.align	4
.nv.constant0._Z4testPimiiii:
	.zero		928


//--------------------- SYMBOLS --------------------------

	.type		.nv.reservedSmem.offset0,@object
	.size		.nv.reservedSmem.offset0,0x4
	.type		.nv.reservedSmem.cap,@object
	.size		.nv.reservedSmem.cap,0x4
	.type		vprintf,@function
